//
// Generated by NVIDIA NVVM Compiler
//
// Compiler Build ID: CL-36424714
// Cuda compilation tools, release 13.0, V13.0.88
// Based on NVVM 20.0.0
//

.version 9.0
.target sm_100
.address_size 64

	// .globl	_Z20calculateNextLatticePaS_m

.visible .entry _Z20calculateNextLatticePaS_m(
	.param .u64 .ptr .align 1 _Z20calculateNextLatticePaS_m_param_0,
	.param .u64 .ptr .align 1 _Z20calculateNextLatticePaS_m_param_1,
	.param .u64 _Z20calculateNextLatticePaS_m_param_2
)
{
	.reg .pred 	%p<31>;
	.reg .b16 	%rs<51>;
	.reg .b32 	%r<41>;
	.reg .b64 	%rd<158>;

	ld.param.u64 	%rd64, [_Z20calculateNextLatticePaS_m_param_0];
	ld.param.u64 	%rd65, [_Z20calculateNextLatticePaS_m_param_1];
	ld.param.u64 	%rd63, [_Z20calculateNextLatticePaS_m_param_2];
	cvta.to.global.u64 	%rd1, %rd65;
	cvta.to.global.u64 	%rd2, %rd64;
	mov.u32 	%r1, %ntid.x;
	mov.u32 	%r2, %ctaid.x;
	mov.u32 	%r3, %tid.x;
	mad.lo.s32 	%r4, %r1, %r2, %r3;
	cvt.u64.u32 	%rd3, %r4;
	setp.le.u64 	%p1, %rd63, %rd3;
	@%p1 bra 	$L__BB0_52;
	add.s64 	%rd157, %rd63, -1;
	cvt.u16.u64 	%rs1, %rd3;
	add.s16 	%rs19, %rs1, -1;
	cvt.u64.u16 	%rd67, %rs19;
	cvt.s64.s8 	%rd5, %rd67;
	add.s16 	%rs2, %rs1, 1;
	cvt.u64.u16 	%rd68, %rs2;
	cvt.s64.s8 	%rd6, %rd68;
	setp.eq.s64 	%p2, %rd157, 0;
	mov.b64 	%rd153, 0;
	@%p2 bra 	$L__BB0_34;
	add.s64 	%rd141, %rd1, %rd3;
	mov.b64 	%rd144, 0;
	mov.b64 	%rd143, -72057594037927936;
	cvt.u32.u64 	%r17, %rd63;
	cvt.u32.u64 	%r27, %rd6;
	rem.u32 	%r28, %r27, %r17;
	cvt.u32.u64 	%r24, %rd5;
	rem.u32 	%r25, %r24, %r17;
	mov.u64 	%rd142, %rd2;
$L__BB0_3:
	add.s64 	%rd71, %rd142, %rd3;
	ld.global.u8 	%rs3, [%rd71];
	cvt.u16.u64 	%rs4, %rd144;
	and.b16  	%rs20, %rs4, 255;
	setp.eq.s16 	%p3, %rs20, 0;
	mov.u64 	%rd145, %rd157;
	@%p3 bra 	$L__BB0_7;
	shr.s64 	%rd12, %rd143, 56;
	or.b64  	%rd72, %rd12, %rd63;
	and.b64  	%rd73, %rd72, -4294967296;
	setp.ne.s64 	%p4, %rd73, 0;
	@%p4 bra 	$L__BB0_6;
	cvt.u32.u64 	%r6, %rd12;
	rem.u32 	%r7, %r6, %r17;
	cvt.u64.u32 	%rd145, %r7;
	bra.uni 	$L__BB0_7;
$L__BB0_6:
	rem.u64 	%rd145, %rd12, %rd63;
$L__BB0_7:
	cvt.s64.s8 	%rd74, %rd145;
	mad.lo.s64 	%rd75, %rd74, %rd63, %rd3;
	add.s64 	%rd76, %rd2, %rd75;
	ld.global.u8 	%rs21, [%rd76];
	add.s16 	%rs5, %rs21, %rs3;
	add.s16 	%rs6, %rs4, 1;
	and.b16  	%rs22, %rs6, 255;
	setp.eq.s16 	%p5, %rs22, 255;
	mov.u64 	%rd146, %rd157;
	@%p5 bra 	$L__BB0_11;
	cvt.u64.u16 	%rd77, %rs6;
	cvt.s64.s8 	%rd16, %rd77;
	or.b64  	%rd78, %rd16, %rd63;
	and.b64  	%rd79, %rd78, -4294967296;
	setp.ne.s64 	%p6, %rd79, 0;
	@%p6 bra 	$L__BB0_10;
	cvt.u32.u64 	%r9, %rd16;
	rem.u32 	%r10, %r9, %r17;
	cvt.u64.u32 	%rd146, %r10;
	bra.uni 	$L__BB0_11;
$L__BB0_10:
	rem.u64 	%rd146, %rd16, %rd63;
$L__BB0_11:
	and.b16  	%rs23, %rs1, 255;
	setp.eq.s16 	%p7, %rs23, 0;
	cvt.s64.s8 	%rd80, %rd146;
	mad.lo.s64 	%rd81, %rd80, %rd63, %rd3;
	add.s64 	%rd82, %rd2, %rd81;
	ld.global.u8 	%rs24, [%rd82];
	add.s16 	%rs7, %rs5, %rs24;
	mov.u64 	%rd147, %rd157;
	@%p7 bra 	$L__BB0_15;
	or.b64  	%rd83, %rd5, %rd63;
	and.b64  	%rd84, %rd83, -4294967296;
	setp.ne.s64 	%p8, %rd84, 0;
	@%p8 bra 	$L__BB0_14;
	cvt.u64.u32 	%rd147, %r25;
	bra.uni 	$L__BB0_15;
$L__BB0_14:
	rem.u64 	%rd147, %rd5, %rd63;
$L__BB0_15:
	and.b16  	%rs25, %rs2, 255;
	setp.eq.s16 	%p9, %rs25, 255;
	cvt.s64.s8 	%rd85, %rd147;
	add.s64 	%rd86, %rd142, %rd85;
	ld.global.u8 	%rs26, [%rd86];
	add.s16 	%rs8, %rs7, %rs26;
	mov.u64 	%rd148, %rd157;
	@%p9 bra 	$L__BB0_19;
	or.b64  	%rd87, %rd6, %rd63;
	and.b64  	%rd88, %rd87, -4294967296;
	setp.ne.s64 	%p10, %rd88, 0;
	@%p10 bra 	$L__BB0_18;
	cvt.u64.u32 	%rd148, %r28;
	bra.uni 	$L__BB0_19;
$L__BB0_18:
	rem.u64 	%rd148, %rd6, %rd63;
$L__BB0_19:
	cvt.s64.s8 	%rd89, %rd148;
	add.s64 	%rd90, %rd142, %rd89;
	ld.global.u8 	%rs27, [%rd90];
	add.s16 	%rs28, %rs8, %rs27;
	cvt.s16.s8 	%rs29, %rs28;
	setp.gt.s16 	%p11, %rs29, -1;
	selp.b16 	%rs30, 1, -1, %p11;
	st.global.u8 	[%rd141], %rs30;
	add.s64 	%rd91, %rd63, %rd3;
	add.s64 	%rd92, %rd142, %rd91;
	ld.global.u8 	%rs9, [%rd92];
	add.s64 	%rd93, %rd143, 72057594037927936;
	shr.s64 	%rd26, %rd93, 56;
	or.b64  	%rd94, %rd26, %rd63;
	and.b64  	%rd95, %rd94, -4294967296;
	setp.ne.s64 	%p12, %rd95, 0;
	@%p12 bra 	$L__BB0_21;
	cvt.u32.u64 	%r18, %rd26;
	rem.u32 	%r19, %r18, %r17;
	cvt.u64.u32 	%rd149, %r19;
	bra.uni 	$L__BB0_22;
$L__BB0_21:
	rem.u64 	%rd149, %rd26, %rd63;
$L__BB0_22:
	cvt.s64.s8 	%rd96, %rd149;
	mad.lo.s64 	%rd97, %rd96, %rd63, %rd3;
	add.s64 	%rd98, %rd2, %rd97;
	ld.global.u8 	%rs31, [%rd98];
	add.s16 	%rs10, %rs31, %rs9;
	add.s64 	%rd144, %rd144, 2;
	add.s64 	%rd99, %rd143, 216172782113783808;
	shr.s64 	%rd31, %rd99, 56;
	or.b64  	%rd100, %rd31, %rd63;
	and.b64  	%rd101, %rd100, -4294967296;
	setp.ne.s64 	%p13, %rd101, 0;
	@%p13 bra 	$L__BB0_24;
	cvt.u32.u64 	%r21, %rd31;
	rem.u32 	%r22, %r21, %r17;
	cvt.u64.u32 	%rd150, %r22;
	bra.uni 	$L__BB0_25;
$L__BB0_24:
	rem.u64 	%rd150, %rd31, %rd63;
$L__BB0_25:
	and.b16  	%rs32, %rs1, 255;
	setp.eq.s16 	%p14, %rs32, 0;
	cvt.s64.s8 	%rd102, %rd150;
	mad.lo.s64 	%rd103, %rd102, %rd63, %rd3;
	add.s64 	%rd104, %rd2, %rd103;
	ld.global.u8 	%rs33, [%rd104];
	add.s16 	%rs11, %rs10, %rs33;
	mov.u64 	%rd151, %rd157;
	@%p14 bra 	$L__BB0_29;
	or.b64  	%rd105, %rd5, %rd63;
	and.b64  	%rd106, %rd105, -4294967296;
	setp.ne.s64 	%p15, %rd106, 0;
	@%p15 bra 	$L__BB0_28;
	cvt.u64.u32 	%rd151, %r25;
	bra.uni 	$L__BB0_29;
$L__BB0_28:
	rem.u64 	%rd151, %rd5, %rd63;
$L__BB0_29:
	and.b16  	%rs34, %rs2, 255;
	setp.eq.s16 	%p16, %rs34, 255;
	cvt.s64.s8 	%rd107, %rd151;
	add.s64 	%rd38, %rd142, %rd63;
	add.s64 	%rd108, %rd38, %rd107;
	ld.global.u8 	%rs35, [%rd108];
	add.s16 	%rs12, %rs11, %rs35;
	mov.u64 	%rd152, %rd157;
	@%p16 bra 	$L__BB0_33;
	or.b64  	%rd109, %rd6, %rd63;
	and.b64  	%rd110, %rd109, -4294967296;
	setp.ne.s64 	%p17, %rd110, 0;
	@%p17 bra 	$L__BB0_32;
	cvt.u64.u32 	%rd152, %r28;
	bra.uni 	$L__BB0_33;
$L__BB0_32:
	rem.u64 	%rd152, %rd6, %rd63;
$L__BB0_33:
	and.b64  	%rd153, %rd63, -2;
	cvt.s64.s8 	%rd111, %rd152;
	add.s64 	%rd112, %rd38, %rd111;
	ld.global.u8 	%rs36, [%rd112];
	add.s16 	%rs37, %rs12, %rs36;
	cvt.s16.s8 	%rs38, %rs37;
	setp.gt.s16 	%p18, %rs38, -1;
	selp.b16 	%rs39, 1, -1, %p18;
	add.s64 	%rd113, %rd141, %rd63;
	st.global.u8 	[%rd113], %rs39;
	add.s64 	%rd143, %rd143, 144115188075855872;
	sub.s64 	%rd114, %rd144, %rd153;
	shl.b64 	%rd115, %rd63, 1;
	add.s64 	%rd142, %rd142, %rd115;
	add.s64 	%rd141, %rd141, %rd115;
	setp.ne.s64 	%p19, %rd114, 0;
	@%p19 bra 	$L__BB0_3;
$L__BB0_34:
	and.b64  	%rd116, %rd63, 1;
	setp.eq.b64 	%p20, %rd116, 1;
	not.pred 	%p21, %p20;
	@%p21 bra 	$L__BB0_52;
	mul.lo.s64 	%rd47, %rd153, %rd63;
	add.s64 	%rd48, %rd47, %rd3;
	add.s64 	%rd117, %rd2, %rd48;
	ld.global.u8 	%rs13, [%rd117];
	cvt.u16.u64 	%rs14, %rd153;
	and.b16  	%rs40, %rs14, 255;
	setp.eq.s16 	%p22, %rs40, 0;
	mov.u64 	%rd154, %rd157;
	@%p22 bra 	$L__BB0_39;
	add.s64 	%rd118, %rd153, -1;
	cvt.s64.s8 	%rd49, %rd118;
	or.b64  	%rd119, %rd49, %rd63;
	and.b64  	%rd120, %rd119, -4294967296;
	setp.ne.s64 	%p23, %rd120, 0;
	@%p23 bra 	$L__BB0_38;
	cvt.u32.u64 	%r29, %rd63;
	cvt.u32.u64 	%r30, %rd49;
	rem.u32 	%r31, %r30, %r29;
	cvt.u64.u32 	%rd154, %r31;
	bra.uni 	$L__BB0_39;
$L__BB0_38:
	rem.u64 	%rd154, %rd49, %rd63;
$L__BB0_39:
	cvt.s64.s8 	%rd121, %rd154;
	mad.lo.s64 	%rd122, %rd121, %rd63, %rd3;
	add.s64 	%rd123, %rd2, %rd122;
	ld.global.u8 	%rs41, [%rd123];
	add.s16 	%rs15, %rs41, %rs13;
	add.s16 	%rs16, %rs14, 1;
	and.b16  	%rs42, %rs16, 255;
	setp.eq.s16 	%p24, %rs42, 255;
	mov.u64 	%rd155, %rd157;
	@%p24 bra 	$L__BB0_43;
	cvt.u64.u16 	%rd124, %rs16;
	cvt.s64.s8 	%rd53, %rd124;
	or.b64  	%rd125, %rd53, %rd63;
	and.b64  	%rd126, %rd125, -4294967296;
	setp.ne.s64 	%p25, %rd126, 0;
	@%p25 bra 	$L__BB0_42;
	cvt.u32.u64 	%r32, %rd63;
	cvt.u32.u64 	%r33, %rd53;
	rem.u32 	%r34, %r33, %r32;
	cvt.u64.u32 	%rd155, %r34;
	bra.uni 	$L__BB0_43;
$L__BB0_42:
	rem.u64 	%rd155, %rd53, %rd63;
$L__BB0_43:
	and.b16  	%rs43, %rs1, 255;
	setp.eq.s16 	%p26, %rs43, 0;
	cvt.s64.s8 	%rd127, %rd155;
	mad.lo.s64 	%rd128, %rd127, %rd63, %rd3;
	add.s64 	%rd129, %rd2, %rd128;
	ld.global.u8 	%rs44, [%rd129];
	add.s16 	%rs17, %rs15, %rs44;
	mov.u64 	%rd156, %rd157;
	@%p26 bra 	$L__BB0_47;
	or.b64  	%rd130, %rd5, %rd63;
	and.b64  	%rd131, %rd130, -4294967296;
	setp.ne.s64 	%p27, %rd131, 0;
	@%p27 bra 	$L__BB0_46;
	cvt.u32.u64 	%r35, %rd63;
	cvt.u32.u64 	%r36, %rd5;
	rem.u32 	%r37, %r36, %r35;
	cvt.u64.u32 	%rd156, %r37;
	bra.uni 	$L__BB0_47;
$L__BB0_46:
	rem.u64 	%rd156, %rd5, %rd63;
$L__BB0_47:
	and.b16  	%rs45, %rs2, 255;
	setp.eq.s16 	%p28, %rs45, 255;
	cvt.s64.s8 	%rd132, %rd156;
	add.s64 	%rd133, %rd132, %rd47;
	add.s64 	%rd134, %rd2, %rd133;
	ld.global.u8 	%rs46, [%rd134];
	add.s16 	%rs18, %rs17, %rs46;
	@%p28 bra 	$L__BB0_51;
	or.b64  	%rd135, %rd6, %rd63;
	and.b64  	%rd136, %rd135, -4294967296;
	setp.ne.s64 	%p29, %rd136, 0;
	@%p29 bra 	$L__BB0_50;
	cvt.u32.u64 	%r38, %rd63;
	cvt.u32.u64 	%r39, %rd6;
	rem.u32 	%r40, %r39, %r38;
	cvt.u64.u32 	%rd157, %r40;
	bra.uni 	$L__BB0_51;
$L__BB0_50:
	rem.u64 	%rd157, %rd6, %rd63;
$L__BB0_51:
	cvt.s64.s8 	%rd137, %rd157;
	add.s64 	%rd138, %rd137, %rd47;
	add.s64 	%rd139, %rd2, %rd138;
	ld.global.u8 	%rs47, [%rd139];
	add.s16 	%rs48, %rs18, %rs47;
	cvt.s16.s8 	%rs49, %rs48;
	setp.gt.s16 	%p30, %rs49, -1;
	selp.b16 	%rs50, 1, -1, %p30;
	add.s64 	%rd140, %rd1, %rd48;
	st.global.u8 	[%rd140], %rs50;
$L__BB0_52:
	ret;

}
	// .globl	_Z21calculateNextLattice2PaS_mm
.visible .entry _Z21calculateNextLattice2PaS_mm(
	.param .u64 .ptr .align 1 _Z21calculateNextLattice2PaS_mm_param_0,
	.param .u64 .ptr .align 1 _Z21calculateNextLattice2PaS_mm_param_1,
	.param .u64 _Z21calculateNextLattice2PaS_mm_param_2,
	.param .u64 _Z21calculateNextLattice2PaS_mm_param_3
)
{
	.reg .pred 	%p<37>;
	.reg .b16 	%rs<52>;
	.reg .b32 	%r<45>;
	.reg .b64 	%rd<178>;

	ld.param.u64 	%rd75, [_Z21calculateNextLattice2PaS_mm_param_0];
	ld.param.u64 	%rd76, [_Z21calculateNextLattice2PaS_mm_param_1];
	ld.param.u64 	%rd73, [_Z21calculateNextLattice2PaS_mm_param_2];
	ld.param.u64 	%rd74, [_Z21calculateNextLattice2PaS_mm_param_3];
	cvta.to.global.u64 	%rd1, %rd76;
	cvta.to.global.u64 	%rd2, %rd75;
	mov.u32 	%r1, %ctaid.y;
	cvt.u64.u32 	%rd77, %r1;
	mul.lo.s64 	%rd78, %rd73, %rd77;
	mul.lo.s64 	%rd161, %rd78, %rd74;
	mov.u32 	%r2, %ctaid.x;
	cvt.u64.u32 	%rd79, %r2;
	mul.lo.s64 	%rd4, %rd74, %rd79;
	or.b64  	%rd80, %rd161, %rd73;
	and.b64  	%rd81, %rd80, -4294967296;
	setp.ne.s64 	%p1, %rd81, 0;
	@%p1 bra 	$L__BB1_2;
	cvt.u32.u64 	%r3, %rd73;
	cvt.u32.u64 	%r4, %rd161;
	div.u32 	%r5, %r4, %r3;
	cvt.u64.u32 	%rd160, %r5;
	bra.uni 	$L__BB1_3;
$L__BB1_2:
	div.u64 	%rd160, %rd161, %rd73;
$L__BB1_3:
	sub.s64 	%rd82, %rd73, %rd160;
	min.u64 	%rd83, %rd82, %rd74;
	sub.s64 	%rd84, %rd73, %rd4;
	min.u64 	%rd8, %rd84, %rd74;
	mad.lo.s64 	%rd9, %rd83, %rd73, %rd161;
	setp.ge.u64 	%p2, %rd161, %rd9;
	@%p2 bra 	$L__BB1_63;
	add.s64 	%rd10, %rd8, %rd4;
	add.s64 	%rd11, %rd73, -1;
	cvt.u16.u64 	%rs1, %rd4;
	add.s64 	%rd85, %rd4, -1;
	cvt.s64.s8 	%rd12, %rd85;
	add.s16 	%rs2, %rs1, 1;
	cvt.u64.u16 	%rd86, %rs2;
	cvt.s64.s8 	%rd13, %rd86;
	cvt.u32.u64 	%r6, %rd73;
	cvt.u32.u64 	%r19, %rd13;
	rem.u32 	%r20, %r19, %r6;
	cvt.u32.u64 	%r16, %rd12;
	rem.u32 	%r17, %r16, %r6;
$L__BB1_5:
	setp.ge.u64 	%p3, %rd4, %rd10;
	@%p3 bra 	$L__BB1_62;
	or.b64  	%rd87, %rd161, %rd73;
	and.b64  	%rd88, %rd87, -4294967296;
	setp.ne.s64 	%p4, %rd88, 0;
	@%p4 bra 	$L__BB1_8;
	cvt.u32.u64 	%r7, %rd161;
	div.u32 	%r8, %r7, %r6;
	cvt.u64.u32 	%rd162, %r8;
	bra.uni 	$L__BB1_9;
$L__BB1_8:
	div.u64 	%rd162, %rd161, %rd73;
$L__BB1_9:
	and.b64  	%rd89, %rd8, 1;
	setp.eq.b64 	%p5, %rd89, 1;
	not.pred 	%p6, %p5;
	mul.lo.s64 	%rd18, %rd162, %rd73;
	cvt.u16.u64 	%rs3, %rd162;
	add.s64 	%rd90, %rd162, -1;
	cvt.s64.s8 	%rd19, %rd90;
	add.s16 	%rs4, %rs3, 1;
	cvt.u64.u16 	%rd91, %rs4;
	cvt.s64.s8 	%rd20, %rd91;
	mov.u64 	%rd169, %rd4;
	@%p6 bra 	$L__BB1_27;
	and.b16  	%rs20, %rs3, 255;
	setp.eq.s16 	%p7, %rs20, 0;
	add.s64 	%rd21, %rd18, %rd4;
	add.s64 	%rd92, %rd2, %rd21;
	ld.global.u8 	%rs5, [%rd92];
	mov.u64 	%rd163, %rd11;
	@%p7 bra 	$L__BB1_14;
	or.b64  	%rd93, %rd19, %rd73;
	and.b64  	%rd94, %rd93, -4294967296;
	setp.ne.s64 	%p8, %rd94, 0;
	@%p8 bra 	$L__BB1_13;
	cvt.u32.u64 	%r10, %rd19;
	rem.u32 	%r11, %r10, %r6;
	cvt.u64.u32 	%rd163, %r11;
	bra.uni 	$L__BB1_14;
$L__BB1_13:
	rem.u64 	%rd163, %rd19, %rd73;
$L__BB1_14:
	and.b16  	%rs21, %rs4, 255;
	setp.eq.s16 	%p9, %rs21, 255;
	cvt.s64.s8 	%rd95, %rd163;
	mad.lo.s64 	%rd96, %rd95, %rd73, %rd4;
	add.s64 	%rd97, %rd2, %rd96;
	ld.global.u8 	%rs22, [%rd97];
	add.s16 	%rs6, %rs22, %rs5;
	mov.u64 	%rd164, %rd11;
	@%p9 bra 	$L__BB1_18;
	or.b64  	%rd98, %rd20, %rd73;
	and.b64  	%rd99, %rd98, -4294967296;
	setp.ne.s64 	%p10, %rd99, 0;
	@%p10 bra 	$L__BB1_17;
	cvt.u32.u64 	%r13, %rd20;
	rem.u32 	%r14, %r13, %r6;
	cvt.u64.u32 	%rd164, %r14;
	bra.uni 	$L__BB1_18;
$L__BB1_17:
	rem.u64 	%rd164, %rd20, %rd73;
$L__BB1_18:
	and.b16  	%rs23, %rs1, 255;
	setp.eq.s16 	%p11, %rs23, 0;
	cvt.s64.s8 	%rd100, %rd164;
	mad.lo.s64 	%rd101, %rd100, %rd73, %rd4;
	add.s64 	%rd102, %rd2, %rd101;
	ld.global.u8 	%rs24, [%rd102];
	add.s16 	%rs7, %rs6, %rs24;
	mov.u64 	%rd165, %rd11;
	@%p11 bra 	$L__BB1_22;
	or.b64  	%rd103, %rd12, %rd73;
	and.b64  	%rd104, %rd103, -4294967296;
	setp.ne.s64 	%p12, %rd104, 0;
	@%p12 bra 	$L__BB1_21;
	cvt.u64.u32 	%rd165, %r17;
	bra.uni 	$L__BB1_22;
$L__BB1_21:
	rem.u64 	%rd165, %rd12, %rd73;
$L__BB1_22:
	and.b16  	%rs25, %rs2, 255;
	setp.eq.s16 	%p13, %rs25, 255;
	cvt.s64.s8 	%rd105, %rd165;
	add.s64 	%rd106, %rd105, %rd18;
	add.s64 	%rd107, %rd2, %rd106;
	ld.global.u8 	%rs26, [%rd107];
	add.s16 	%rs8, %rs7, %rs26;
	mov.u64 	%rd166, %rd11;
	@%p13 bra 	$L__BB1_26;
	or.b64  	%rd108, %rd13, %rd73;
	and.b64  	%rd109, %rd108, -4294967296;
	setp.ne.s64 	%p14, %rd109, 0;
	@%p14 bra 	$L__BB1_25;
	cvt.u64.u32 	%rd166, %r20;
	bra.uni 	$L__BB1_26;
$L__BB1_25:
	rem.u64 	%rd166, %rd13, %rd73;
$L__BB1_26:
	add.s64 	%rd169, %rd4, 1;
	cvt.s64.s8 	%rd110, %rd166;
	add.s64 	%rd111, %rd110, %rd18;
	add.s64 	%rd112, %rd2, %rd111;
	ld.global.u8 	%rs27, [%rd112];
	add.s16 	%rs28, %rs8, %rs27;
	cvt.s16.s8 	%rs29, %rs28;
	setp.gt.s16 	%p15, %rs29, -1;
	selp.b16 	%rs30, 1, -1, %p15;
	add.s64 	%rd113, %rd1, %rd21;
	st.global.u8 	[%rd113], %rs30;
$L__BB1_27:
	setp.eq.s64 	%p16, %rd8, 1;
	@%p16 bra 	$L__BB1_62;
	shl.b64 	%rd168, %rd169, 56;
	cvt.u32.u64 	%r37, %rd20;
	rem.u32 	%r38, %r37, %r6;
	cvt.u32.u64 	%r34, %rd19;
	rem.u32 	%r35, %r34, %r6;
$L__BB1_29:
	and.b16  	%rs31, %rs3, 255;
	setp.eq.s16 	%p17, %rs31, 0;
	add.s64 	%rd39, %rd18, %rd169;
	add.s64 	%rd40, %rd2, %rd39;
	ld.global.u8 	%rs9, [%rd40];
	mov.u64 	%rd170, %rd11;
	@%p17 bra 	$L__BB1_33;
	or.b64  	%rd114, %rd19, %rd73;
	and.b64  	%rd115, %rd114, -4294967296;
	setp.ne.s64 	%p18, %rd115, 0;
	@%p18 bra 	$L__BB1_32;
	cvt.u64.u32 	%rd170, %r35;
	bra.uni 	$L__BB1_33;
$L__BB1_32:
	rem.u64 	%rd170, %rd19, %rd73;
$L__BB1_33:
	and.b16  	%rs32, %rs4, 255;
	setp.eq.s16 	%p19, %rs32, 255;
	cvt.s64.s8 	%rd116, %rd170;
	mad.lo.s64 	%rd117, %rd116, %rd73, %rd169;
	add.s64 	%rd118, %rd2, %rd117;
	ld.global.u8 	%rs33, [%rd118];
	add.s16 	%rs10, %rs33, %rs9;
	mov.u64 	%rd171, %rd11;
	@%p19 bra 	$L__BB1_37;
	or.b64  	%rd119, %rd20, %rd73;
	and.b64  	%rd120, %rd119, -4294967296;
	setp.ne.s64 	%p20, %rd120, 0;
	@%p20 bra 	$L__BB1_36;
	cvt.u64.u32 	%rd171, %r38;
	bra.uni 	$L__BB1_37;
$L__BB1_36:
	rem.u64 	%rd171, %rd20, %rd73;
$L__BB1_37:
	cvt.s64.s8 	%rd121, %rd171;
	mad.lo.s64 	%rd122, %rd121, %rd73, %rd169;
	add.s64 	%rd123, %rd2, %rd122;
	ld.global.u8 	%rs34, [%rd123];
	add.s16 	%rs11, %rs10, %rs34;
	cvt.u16.u64 	%rs12, %rd169;
	and.b16  	%rs35, %rs12, 255;
	setp.eq.s16 	%p21, %rs35, 0;
	mov.u64 	%rd172, %rd11;
	@%p21 bra 	$L__BB1_41;
	add.s64 	%rd124, %rd168, -72057594037927936;
	shr.s64 	%rd47, %rd124, 56;
	or.b64  	%rd125, %rd47, %rd73;
	and.b64  	%rd126, %rd125, -4294967296;
	setp.ne.s64 	%p22, %rd126, 0;
	@%p22 bra 	$L__BB1_40;
	cvt.u32.u64 	%r28, %rd47;
	rem.u32 	%r29, %r28, %r6;
	cvt.u64.u32 	%rd172, %r29;
	bra.uni 	$L__BB1_41;
$L__BB1_40:
	rem.u64 	%rd172, %rd47, %rd73;
$L__BB1_41:
	cvt.s64.s8 	%rd127, %rd172;
	add.s64 	%rd128, %rd127, %rd18;
	add.s64 	%rd129, %rd2, %rd128;
	ld.global.u8 	%rs36, [%rd129];
	add.s16 	%rs13, %rs11, %rs36;
	add.s16 	%rs14, %rs12, 1;
	and.b16  	%rs37, %rs14, 255;
	setp.eq.s16 	%p23, %rs37, 255;
	mov.u64 	%rd173, %rd11;
	@%p23 bra 	$L__BB1_45;
	cvt.u64.u16 	%rd130, %rs14;
	cvt.s64.s8 	%rd51, %rd130;
	or.b64  	%rd131, %rd51, %rd73;
	and.b64  	%rd132, %rd131, -4294967296;
	setp.ne.s64 	%p24, %rd132, 0;
	@%p24 bra 	$L__BB1_44;
	cvt.u32.u64 	%r31, %rd51;
	rem.u32 	%r32, %r31, %r6;
	cvt.u64.u32 	%rd173, %r32;
	bra.uni 	$L__BB1_45;
$L__BB1_44:
	rem.u64 	%rd173, %rd51, %rd73;
$L__BB1_45:
	and.b16  	%rs38, %rs3, 255;
	setp.eq.s16 	%p25, %rs38, 0;
	cvt.s64.s8 	%rd133, %rd173;
	add.s64 	%rd134, %rd133, %rd18;
	add.s64 	%rd135, %rd2, %rd134;
	ld.global.u8 	%rs39, [%rd135];
	add.s16 	%rs40, %rs13, %rs39;
	cvt.s16.s8 	%rs41, %rs40;
	setp.gt.s16 	%p26, %rs41, -1;
	selp.b16 	%rs42, 1, -1, %p26;
	add.s64 	%rd55, %rd1, %rd39;
	st.global.u8 	[%rd55], %rs42;
	ld.global.u8 	%rs15, [%rd40+1];
	mov.u64 	%rd174, %rd11;
	@%p25 bra 	$L__BB1_49;
	or.b64  	%rd136, %rd19, %rd73;
	and.b64  	%rd137, %rd136, -4294967296;
	setp.ne.s64 	%p27, %rd137, 0;
	@%p27 bra 	$L__BB1_48;
	cvt.u64.u32 	%rd174, %r35;
	bra.uni 	$L__BB1_49;
$L__BB1_48:
	rem.u64 	%rd174, %rd19, %rd73;
$L__BB1_49:
	and.b16  	%rs43, %rs4, 255;
	setp.eq.s16 	%p28, %rs43, 255;
	cvt.s64.s8 	%rd138, %rd174;
	mad.lo.s64 	%rd139, %rd138, %rd73, %rd169;
	add.s64 	%rd140, %rd2, %rd139;
	ld.global.u8 	%rs44, [%rd140+1];
	add.s16 	%rs16, %rs44, %rs15;
	mov.u64 	%rd175, %rd11;
	@%p28 bra 	$L__BB1_53;
	or.b64  	%rd141, %rd20, %rd73;
	and.b64  	%rd142, %rd141, -4294967296;
	setp.ne.s64 	%p29, %rd142, 0;
	@%p29 bra 	$L__BB1_52;
	cvt.u64.u32 	%rd175, %r38;
	bra.uni 	$L__BB1_53;
$L__BB1_52:
	rem.u64 	%rd175, %rd20, %rd73;
$L__BB1_53:
	cvt.s64.s8 	%rd143, %rd175;
	mad.lo.s64 	%rd144, %rd143, %rd73, %rd169;
	add.s64 	%rd145, %rd2, %rd144;
	ld.global.u8 	%rs45, [%rd145+1];
	add.s16 	%rs17, %rs16, %rs45;
	add.s64 	%rd146, %rd169, 1;
	and.b64  	%rd147, %rd146, 255;
	setp.eq.s64 	%p30, %rd147, 0;
	mov.u64 	%rd176, %rd11;
	@%p30 bra 	$L__BB1_57;
	shr.s64 	%rd62, %rd168, 56;
	or.b64  	%rd148, %rd62, %rd73;
	and.b64  	%rd149, %rd148, -4294967296;
	setp.ne.s64 	%p31, %rd149, 0;
	@%p31 bra 	$L__BB1_56;
	cvt.u32.u64 	%r40, %rd62;
	rem.u32 	%r41, %r40, %r6;
	cvt.u64.u32 	%rd176, %r41;
	bra.uni 	$L__BB1_57;
$L__BB1_56:
	rem.u64 	%rd176, %rd62, %rd73;
$L__BB1_57:
	cvt.s64.s8 	%rd150, %rd176;
	add.s64 	%rd151, %rd150, %rd18;
	add.s64 	%rd152, %rd2, %rd151;
	ld.global.u8 	%rs46, [%rd152];
	add.s16 	%rs18, %rs17, %rs46;
	add.s16 	%rs19, %rs12, 2;
	and.b16  	%rs47, %rs19, 255;
	setp.eq.s16 	%p32, %rs47, 255;
	mov.u64 	%rd177, %rd11;
	@%p32 bra 	$L__BB1_61;
	cvt.u64.u16 	%rd153, %rs19;
	cvt.s64.s8 	%rd66, %rd153;
	or.b64  	%rd154, %rd66, %rd73;
	and.b64  	%rd155, %rd154, -4294967296;
	setp.ne.s64 	%p33, %rd155, 0;
	@%p33 bra 	$L__BB1_60;
	cvt.u32.u64 	%r43, %rd66;
	rem.u32 	%r44, %r43, %r6;
	cvt.u64.u32 	%rd177, %r44;
	bra.uni 	$L__BB1_61;
$L__BB1_60:
	rem.u64 	%rd177, %rd66, %rd73;
$L__BB1_61:
	cvt.s64.s8 	%rd156, %rd177;
	add.s64 	%rd157, %rd156, %rd18;
	add.s64 	%rd158, %rd2, %rd157;
	ld.global.u8 	%rs48, [%rd158];
	add.s16 	%rs49, %rs18, %rs48;
	cvt.s16.s8 	%rs50, %rs49;
	setp.gt.s16 	%p34, %rs50, -1;
	selp.b16 	%rs51, 1, -1, %p34;
	st.global.u8 	[%rd55+1], %rs51;
	add.s64 	%rd169, %rd169, 2;
	add.s64 	%rd168, %rd168, 144115188075855872;
	sub.s64 	%rd159, %rd169, %rd10;
	setp.ne.s64 	%p35, %rd159, 0;
	@%p35 bra 	$L__BB1_29;
$L__BB1_62:
	add.s64 	%rd161, %rd161, %rd73;
	setp.lt.u64 	%p36, %rd161, %rd9;
	@%p36 bra 	$L__BB1_5;
$L__BB1_63:
	ret;

}


// ===== COMPILED SASS (sm_100) =====

	.target	sm_100

	.elftype	@"ET_EXEC"


//--------------------- .note.nv.tkinfo           --------------------------
	.section	.note.nv.tkinfo,"",@"SHT_NOTE"
	.sectionflags	@"SHF_NOTE_NV_TKINFO"
	.tkinfo
        /*0018*/ 	.word	0x00000002
        /*0030*/ 	.string	""
        /*0030*/ 	.string	"ptxas"
        /*0030*/ 	.string	"Cuda compilation tools, release 13.0, V13.0.88"
        /*0030*/ 	.string	"Build cuda_13.0.r13.0/compiler.36424714_0"
        /*0030*/ 	.string	"-arch sm_100 -m 64 "



//--------------------- .note.nv.cuinfo           --------------------------
	.section	.note.nv.cuinfo,"",@"SHT_NOTE"
	.sectionflags	@"SHF_NOTE_NV_CUINFO"
        /*0018*/ 	.short	0x0002
        /*001a*/ 	.short	0x0064
        /*001c*/ 	.short	0x0082
	.zero		2


//--------------------- .nv.info                  --------------------------
	.section	.nv.info,"",@"SHT_CUDA_INFO"
	.align	4


	//----- nvinfo : EIATTR_REGCOUNT
	.align		4
        /*0000*/ 	.byte	0x04, 0x2f
        /*0002*/ 	.short	(.L_1 - .L_0)
	.align		4
.L_0:
        /*0004*/ 	.word	index@(_Z20calculateNextLatticePaS_m)
        /*0008*/ 	.word	0x00000020


	//----- nvinfo : EIATTR_FRAME_SIZE
	.align		4
.L_1:
        /*000c*/ 	.byte	0x04, 0x11
        /*000e*/ 	.short	(.L_3 - .L_2)
	.align		4
.L_2:
        /*0010*/ 	.word	index@($__internal_2_$__cuda_sm20_rem_u64)
        /*0014*/ 	.word	0x00000000


	//----- nvinfo : EIATTR_FRAME_SIZE
	.align		4
.L_3:
        /*0018*/ 	.byte	0x04, 0x11
        /*001a*/ 	.short	(.L_5 - .L_4)
	.align		4
.L_4:
        /*001c*/ 	.word	index@(_Z20calculateNextLatticePaS_m)
        /*0020*/ 	.word	0x00000000


	//----- nvinfo : EIATTR_REGCOUNT
	.align		4
.L_5:
        /*0024*/ 	.byte	0x04, 0x2f
        /*0026*/ 	.short	(.L_7 - .L_6)
	.align		4
.L_6:
        /*0028*/ 	.word	index@(_Z21calculateNextLattice2PaS_mm)
        /*002c*/ 	.word	0x0000001b


	//----- nvinfo : EIATTR_FRAME_SIZE
	.align		4
.L_7:
        /*0030*/ 	.byte	0x04, 0x11
        /*0032*/ 	.short	(.L_9 - .L_8)
	.align		4
.L_8:
        /*0034*/ 	.word	index@($__internal_1_$__cuda_sm20_rem_u64)
        /*0038*/ 	.word	0x00000000


	//----- nvinfo : EIATTR_FRAME_SIZE
	.align		4
.L_9:
        /*003c*/ 	.byte	0x04, 0x11
        /*003e*/ 	.short	(.L_11 - .L_10)
	.align		4
.L_10:
        /*0040*/ 	.word	index@($__internal_0_$__cuda_sm20_div_u64)
        /*0044*/ 	.word	0x00000000


	//----- nvinfo : EIATTR_FRAME_SIZE
	.align		4
.L_11:
        /*0048*/ 	.byte	0x04, 0x11
        /*004a*/ 	.short	(.L_13 - .L_12)
	.align		4
.L_12:
        /*004c*/ 	.word	index@(_Z21calculateNextLattice2PaS_mm)
        /*0050*/ 	.word	0x00000000


	//----- nvinfo : EIATTR_MIN_STACK_SIZE
	.align		4
.L_13:
        /*0054*/ 	.byte	0x04, 0x12
        /*0056*/ 	.short	(.L_15 - .L_14)
	.align		4
.L_14:
        /*0058*/ 	.word	index@(_Z21calculateNextLattice2PaS_mm)
        /*005c*/ 	.word	0x00000000


	//----- nvinfo : EIATTR_MIN_STACK_SIZE
	.align		4
.L_15:
        /*0060*/ 	.byte	0x04, 0x12
        /*0062*/ 	.short	(.L_17 - .L_16)
	.align		4
.L_16:
        /*0064*/ 	.word	index@(_Z20calculateNextLatticePaS_m)
        /*0068*/ 	.word	0x00000000
.L_17:


//--------------------- .nv.compat                --------------------------
	.section	.nv.compat,"",@"SHT_CUDA_COMPAT_INFO"
	.align	4
        /*0000*/ 	.byte	0x02, 0x09, 0x00, 0x00, 0x02, 0x02, 0x01, 0x00, 0x02, 0x05, 0x05, 0x00, 0x03, 0x07, 0x01, 0x01
        /*0010*/ 	.byte	0x02, 0x03, 0x00, 0x00, 0x02, 0x06, 0x01, 0x00, 0x04, 0x0b, 0x08, 0x00, 0x09, 0x00, 0x00, 0x00
        /*0020*/ 	.byte	0x00, 0x00, 0x00, 0x00


//--------------------- .nv.info._Z21calculateNextLattice2PaS_mm --------------------------
	.section	.nv.info._Z21calculateNextLattice2PaS_mm,"",@"SHT_CUDA_INFO"
	.sectionflags	@""
	.align	4


	//----- nvinfo : EIATTR_CUDA_API_VERSION
	.align		4
        /*0000*/ 	.byte	0x04, 0x37
        /*0002*/ 	.short	(.L_19 - .L_18)
.L_18:
        /*0004*/ 	.word	0x00000082


	//----- nvinfo : EIATTR_KPARAM_INFO
	.align		4
.L_19:
        /*0008*/ 	.byte	0x04, 0x17
        /*000a*/ 	.short	(.L_21 - .L_20)
.L_20:
        /*000c*/ 	.word	0x00000000
        /*0010*/ 	.short	0x0003
        /*0012*/ 	.short	0x0018
        /*0014*/ 	.byte	0x00, 0xf0, 0x21, 0x00


	//----- nvinfo : EIATTR_KPARAM_INFO
	.align		4
.L_21:
        /*0018*/ 	.byte	0x04, 0x17
        /*001a*/ 	.short	(.L_23 - .L_22)
.L_22:
        /*001c*/ 	.word	0x00000000
        /*0020*/ 	.short	0x0002
        /*0022*/ 	.short	0x0010
        /*0024*/ 	.byte	0x00, 0xf0, 0x21, 0x00


	//----- nvinfo : EIATTR_KPARAM_INFO
	.align		4
.L_23:
        /*0028*/ 	.byte	0x04, 0x17
        /*002a*/ 	.short	(.L_25 - .L_24)
.L_24:
        /*002c*/ 	.word	0x00000000
        /*0030*/ 	.short	0x0001
        /*0032*/ 	.short	0x0008
        /*0034*/ 	.byte	0x00, 0xf5, 0x21, 0x00


	//----- nvinfo : EIATTR_KPARAM_INFO
	.align		4
.L_25:
        /*0038*/ 	.byte	0x04, 0x17
        /*003a*/ 	.short	(.L_27 - .L_26)
.L_26:
        /*003c*/ 	.word	0x00000000
        /*0040*/ 	.short	0x0000
        /*0042*/ 	.short	0x0000
        /*0044*/ 	.byte	0x00, 0xf5, 0x21, 0x00


	//----- nvinfo : EIATTR_SPARSE_MMA_MASK
	.align		4
.L_27:
        /*0048*/ 	.byte	0x03, 0x50
        /*004a*/ 	.short	0x0000


	//----- nvinfo : EIATTR_MAXREG_COUNT
	.align		4
        /*004c*/ 	.byte	0x03, 0x1b
        /*004e*/ 	.short	0x00ff


	//----- nvinfo : EIATTR_MERCURY_ISA_VERSION
	.align		4
        /*0050*/ 	.byte	0x03, 0x5f
        /*0052*/ 	.short	0x0101


	//----- nvinfo : EIATTR_VRC_CTA_INIT_COUNT
	.align		4
        /*0054*/ 	.byte	0x02, 0x4a
	.zero		1
	.zero		1


	//----- nvinfo : EIATTR_EXIT_INSTR_OFFSETS
	.align		4
        /*0058*/ 	.byte	0x04, 0x1c
        /*005a*/ 	.short	(.L_29 - .L_28)


	//   ....[0]....
.L_28:
        /*005c*/ 	.word	0x00000360


	//   ....[1]....
        /*0060*/ 	.word	0x00002940


	//----- nvinfo : EIATTR_CRS_STACK_SIZE
	.align		4
.L_29:
        /*0064*/ 	.byte	0x04, 0x1e
        /*0066*/ 	.short	(.L_31 - .L_30)
.L_30:
        /*0068*/ 	.word	0x00000000


	//----- nvinfo : EIATTR_CBANK_PARAM_SIZE
	.align		4
.L_31:
        /*006c*/ 	.byte	0x03, 0x19
        /*006e*/ 	.short	0x0020


	//----- nvinfo : EIATTR_PARAM_CBANK
	.align		4
        /*0070*/ 	.byte	0x04, 0x0a
        /*0072*/ 	.short	(.L_33 - .L_32)
	.align		4
.L_32:
        /*0074*/ 	.word	index@(.nv.constant0._Z21calculateNextLattice2PaS_mm)
        /*0078*/ 	.short	0x0380
        /*007a*/ 	.short	0x0020


	//----- nvinfo : EIATTR_SW_WAR
	.align		4
.L_33:
        /*007c*/ 	.byte	0x04, 0x36
        /*007e*/ 	.short	(.L_35 - .L_34)
.L_34:
        /*0080*/ 	.word	0x00000008
.L_35:


//--------------------- .nv.info._Z20calculateNextLatticePaS_m --------------------------
	.section	.nv.info._Z20calculateNextLatticePaS_m,"",@"SHT_CUDA_INFO"
	.sectionflags	@""
	.align	4


	//----- nvinfo : EIATTR_CUDA_API_VERSION
	.align		4
        /*0000*/ 	.byte	0x04, 0x37
        /*0002*/ 	.short	(.L_37 - .L_36)
.L_36:
        /*0004*/ 	.word	0x00000082


	//----- nvinfo : EIATTR_KPARAM_INFO
	.align		4
.L_37:
        /*0008*/ 	.byte	0x04, 0x17
        /*000a*/ 	.short	(.L_39 - .L_38)
.L_38:
        /*000c*/ 	.word	0x00000000
        /*0010*/ 	.short	0x0002
        /*0012*/ 	.short	0x0010
        /*0014*/ 	.byte	0x00, 0xf0, 0x21, 0x00


	//----- nvinfo : EIATTR_KPARAM_INFO
	.align		4
.L_39:
        /*0018*/ 	.byte	0x04, 0x17
        /*001a*/ 	.short	(.L_41 - .L_40)
.L_40:
        /*001c*/ 	.word	0x00000000
        /*0020*/ 	.short	0x0001
        /*0022*/ 	.short	0x0008
        /*0024*/ 	.byte	0x00, 0xf5, 0x21, 0x00


	//----- nvinfo : EIATTR_KPARAM_INFO
	.align		4
.L_41:
        /*0028*/ 	.byte	0x04, 0x17
        /*002a*/ 	.short	(.L_43 - .L_42)
.L_42:
        /*002c*/ 	.word	0x00000000
        /*0030*/ 	.short	0x0000
        /*0032*/ 	.short	0x0000
        /*0034*/ 	.byte	0x00, 0xf5, 0x21, 0x00


	//----- nvinfo : EIATTR_SPARSE_MMA_MASK
	.align		4
.L_43:
        /*0038*/ 	.byte	0x03, 0x50
        /*003a*/ 	.short	0x0000


	//----- nvinfo : EIATTR_MAXREG_COUNT
	.align		4
        /*003c*/ 	.byte	0x03, 0x1b
        /*003e*/ 	.short	0x00ff


	//----- nvinfo : EIATTR_MERCURY_ISA_VERSION
	.align		4
        /*0040*/ 	.byte	0x03, 0x5f
        /*0042*/ 	.short	0x0101


	//----- nvinfo : EIATTR_VRC_CTA_INIT_COUNT
	.align		4
        /*0044*/ 	.byte	0x02, 0x4a
	.zero		1
	.zero		1


	//----- nvinfo : EIATTR_EXIT_INSTR_OFFSETS
	.align		4
        /*0048*/ 	.byte	0x04, 0x1c
        /*004a*/ 	.short	(.L_45 - .L_44)


	//   ....[0]....
.L_44:
        /*004c*/ 	.word	0x000000a0


	//   ....[1]....
        /*0050*/ 	.word	0x00001600


	//   ....[2]....
        /*0054*/ 	.word	0x000021e0


	//----- nvinfo : EIATTR_CRS_STACK_SIZE
	.align		4
.L_45:
        /*0058*/ 	.byte	0x04, 0x1e
        /*005a*/ 	.short	(.L_47 - .L_46)
.L_46:
        /*005c*/ 	.word	0x00000000


	//----- nvinfo : EIATTR_CBANK_PARAM_SIZE
	.align		4
.L_47:
        /*0060*/ 	.byte	0x03, 0x19
        /*0062*/ 	.short	0x0018


	//----- nvinfo : EIATTR_PARAM_CBANK
	.align		4
        /*0064*/ 	.byte	0x04, 0x0a
        /*0066*/ 	.short	(.L_49 - .L_48)
	.align		4
.L_48:
        /*0068*/ 	.word	index@(.nv.constant0._Z20calculateNextLatticePaS_m)
        /*006c*/ 	.short	0x0380
        /*006e*/ 	.short	0x0018


	//----- nvinfo : EIATTR_SW_WAR
	.align		4
.L_49:
        /*0070*/ 	.byte	0x04, 0x36
        /*0072*/ 	.short	(.L_51 - .L_50)
.L_50:
        /*0074*/ 	.word	0x00000008
.L_51:


//--------------------- .nv.callgraph             --------------------------
	.section	.nv.callgraph,"",@"SHT_CUDA_CALLGRAPH"
	.align	4
	.sectionentsize	8
	.align		4
        /*0000*/ 	.word	0x00000000
	.align		4
        /*0004*/ 	.word	0xffffffff
	.align		4
        /*0008*/ 	.word	0x00000000
	.align		4
        /*000c*/ 	.word	0xfffffffe
	.align		4
        /*0010*/ 	.word	0x00000000
	.align		4
        /*0014*/ 	.word	0xfffffffd
	.align		4
        /*0018*/ 	.word	0x00000000
	.align		4
        /*001c*/ 	.word	0xfffffffc


//--------------------- .text._Z21calculateNextLattice2PaS_mm --------------------------
	.section	.text._Z21calculateNextLattice2PaS_mm,"ax",@progbits
	.align	128
        .global         _Z21calculateNextLattice2PaS_mm
        .type           _Z21calculateNextLattice2PaS_mm,@function
        .size           _Z21calculateNextLattice2PaS_mm,(.L_x_57 - _Z21calculateNextLattice2PaS_mm)
        .other          _Z21calculateNextLattice2PaS_mm,@"STO_CUDA_ENTRY STV_DEFAULT"
_Z21calculateNextLattice2PaS_mm:
.text._Z21calculateNextLattice2PaS_mm:
[----:B------:R-:W-:Y:S08]  /*0000*/  LDC R1, c[0x0][0x37c] ;  /* 0x0000df00ff017b82 */ /* 0x000ff00000000800 */
[----:B------:R-:W0:Y:S01]  /*0010*/  S2UR UR6, SR_CTAID.Y ;  /* 0x00000000000679c3 */ /* 0x000e220000002600 */
[----:B------:R-:W0:Y:S01]  /*0020*/  LDCU.128 UR8, c[0x0][0x390] ;  /* 0x00007200ff0877ac */ /* 0x000e220008000c00 */
[----:B------:R-:W1:Y:S06]  /*0030*/  LDCU.64 UR14, c[0x0][0x390] ;  /* 0x00007200ff0e77ac */ /* 0x000e6c0008000a00 */
[----:B------:R-:W2:Y:S01]  /*0040*/  S2UR UR17, SR_CTAID.X ;  /* 0x00000000001179c3 */ /* 0x000ea20000002500 */
[----:B0-----:R-:W-:-:S04]  /*0050*/  UIMAD.WIDE.U32 UR4, UR6, UR8, URZ ;  /* 0x00000008060472a5 */ /* 0x001fc8000f8e00ff */
[----:B------:R-:W-:Y:S02]  /*0060*/  UIMAD UR6, UR6, UR9, UR5 ;  /* 0x00000009060672a4 */ /* 0x000fe4000f8e0205 */
[----:B------:R-:W-:Y:S02]  /*0070*/  UIMAD.WIDE.U32 UR18, UR4, UR10, URZ ;  /* 0x0000000a041272a5 */ /* 0x000fe4000f8e00ff */
[----:B------:R-:W-:Y:S02]  /*0080*/  UIMAD UR6, UR6, UR10, URZ ;  /* 0x0000000a060672a4 */ /* 0x000fe4000f8e02ff */
[----:B--2---:R-:W-:Y:S02]  /*0090*/  UIMAD.WIDE.U32 UR12, UR17, UR10, URZ ;  /* 0x0000000a110c72a5 */ /* 0x004fe4000f8e00ff */
[----:B------:R-:W-:Y:S02]  /*00a0*/  UIMAD UR6, UR4, UR11, UR6 ;  /* 0x0000000b040672a4 */ /* 0x000fe4000f8e0206 */
[----:B------:R-:W-:-:S02]  /*00b0*/  UIMAD UR17, UR17, UR11, UR13 ;  /* 0x0000000b111172a4 */ /* 0x000fc4000f8e020d */
[----:B------:R-:W-:-:S04]  /*00c0*/  UIADD3 UR19, UPT, UPT, UR19, UR6, URZ ;  /* 0x0000000613137290 */ /* 0x000fc8000fffe0ff */
[----:B------:R-:W-:-:S04]  /*00d0*/  ULOP3.LUT UR4, UR19, UR9, URZ, 0xfc, !UPT ;  /* 0x0000000913047292 */ /* 0x000fc8000f8efcff */
[----:B------:R-:W-:-:S09]  /*00e0*/  UISETP.NE.U32.AND UP0, UPT, UR4, URZ, UPT ;  /* 0x000000ff0400728c */ /* 0x000fd2000bf05070 */
[----:B-1----:R-:W-:Y:S05]  /*00f0*/  BRA.U UP0, `(.L_x_0) ;  /* 0x0000000100587547 */ /* 0x002fea000b800000 */
[----:B------:R-:W0:Y:S01]  /*0100*/  I2F.U32.RP R0, UR8 ;  /* 0x0000000800007d06 */ /* 0x000e220008209000 */
[----:B------:R-:W-:Y:S01]  /*0110*/  UMOV UR4, URZ ;  /* 0x000000ff00047c82 */ /* 0x000fe20008000000 */
[----:B------:R-:W-:-:S06]  /*0120*/  UISETP.NE.U32.AND UP2, UPT, UR8, URZ, UPT ;  /* 0x000000ff0800728c */ /* 0x000fcc000bf45070 */
[----:B0-----:R-:W0:Y:S02]  /*0130*/  MUFU.RCP R0, R0 ;  /* 0x0000000000007308 */ /* 0x001e240000001000 */
[----:B0-----:R-:W-:-:S06]  /*0140*/  VIADD R2, R0, 0xffffffe ;  /* 0x0ffffffe00027836 */ /* 0x001fcc0000000000 */
[----:B------:R-:W0:Y:S02]  /*0150*/  F2I.FTZ.U32.TRUNC.NTZ R2, R2 ;  /* 0x0000000200027305 */ /* 0x000e24000021f000 */
[----:B0-----:R-:W-:-:S13]  /*0160*/  R2UR UR5, R2 ;  /* 0x00000000020572ca */ /* 0x001fda00000e0000 */
[----:B------:R-:W-:-:S04]  /*0170*/  UIADD3 UR6, UPT, UPT, URZ, -UR5, URZ ;  /* 0x80000005ff067290 */ /* 0x000fc8000fffe0ff */
[----:B------:R-:W-:-:S04]  /*0180*/  UIMAD UR6, UR6, UR8, URZ ;  /* 0x00000008060672a4 */ /* 0x000fc8000f8e02ff */
[----:B------:R-:W-:-:S04]  /*0190*/  UIMAD.WIDE.U32 UR4, UR5, UR6, UR4 ;  /* 0x00000006050472a5 */ /* 0x000fc8000f8e0004 */
[----:B------:R-:W-:-:S07]  /*01a0*/  UIMAD.WIDE.U32 UR4, UR5, UR18, URZ ;  /* 0x00000012050472a5 */ /* 0x000fce000f8e00ff */
[----:B------:R-:W-:Y:S02]  /*01b0*/  UMOV UR4, UR5 ;  /* 0x0000000500047c82 */ /* 0x000fe40008000000 */
[----:B------:R-:W-:-:S04]  /*01c0*/  UIADD3 UR5, UPT, UPT, -UR4, URZ, URZ ;  /* 0x000000ff04057290 */ /* 0x000fc8000fffe1ff */
[----:B------:R-:W-:-:S04]  /*01d0*/  UIMAD UR5, UR8, UR5, UR18 ;  /* 0x00000005080572a4 */ /* 0x000fc8000f8e0212 */
[----:B------:R-:W-:-:S11]  /*01e0*/  UISETP.GE.U32.AND UP0, UPT, UR5, UR8, UPT ;  /* 0x000000080500728c */ /* 0x000fd6000bf06070 */
[----:B------:R-:W-:Y:S02]  /*01f0*/  @UP0 UIADD3 UR5, UPT, UPT, UR5, -UR8, URZ ;  /* 0x8000000805050290 */ /* 0x000fe4000fffe0ff */
[----:B------:R-:W-:Y:S02]  /*0200*/  @UP0 UIADD3 UR4, UPT, UPT, UR4, 0x1, URZ ;  /* 0x0000000104040890 */ /* 0x000fe4000fffe0ff */
[----:B------:R-:W-:-:S03]  /*0210*/  UISETP.GE.U32.AND UP1, UPT, UR5, UR8, UPT ;  /* 0x000000080500728c */ /* 0x000fc6000bf26070 */
[----:B------:R-:W-:-:S08]  /*0220*/  UMOV UR5, URZ ;  /* 0x000000ff00057c82 */ /* 0x000fd00008000000 */
[----:B------:R-:W-:Y:S02]  /*0230*/  @UP1 UIADD3 UR4, UPT, UPT, UR4, 0x1, URZ ;  /* 0x0000000104041890 */ /* 0x000fe4000fffe0ff */
[----:B------:R-:W-:Y:S01]  /*0240*/  @!UP2 ULOP3.LUT UR4, URZ, UR8, URZ, 0x33, !UPT ;  /* 0x00000008ff04a292 */ /* 0x000fe2000f8e33ff */
[----:B------:R-:W-:Y:S11]  /*0250*/  BRA `(.L_x_1) ;  /* 0x0000000000087947 */ /* 0x000ff60003800000 */
.L_x_0:
[----:B------:R-:W-:-:S07]  /*0260*/  MOV R4, 0x280 ;  /* 0x0000028000047802 */ /* 0x000fce0000000f00 */
[----:B------:R-:W-:Y:S05]  /*0270*/  CALL.REL.NOINC `($__internal_0_$__cuda_sm20_div_u64) ;  /* 0x0000002400b47944 */ /* 0x000fea0003c00000 */
.L_x_1:
[----:B------:R-:W0:Y:S02]  /*0280*/  LDCU.128 UR8, c[0x0][0x390] ;  /* 0x00007200ff0877ac */ /* 0x000e240008000c00 */
[----:B0-----:R-:W-:-:S04]  /*0290*/  UIADD3 UR6, UP0, UPT, -UR4, UR8, URZ ;  /* 0x0000000804067290 */ /* 0x001fc8000ff1e1ff */
[----:B------:R-:W-:Y:S02]  /*02a0*/  UIADD3.X UR7, UPT, UPT, ~UR5, UR9, URZ, UP0, !UPT ;  /* 0x0000000905077290 */ /* 0x000fe400087fe5ff */
[----:B------:R-:W-:-:S04]  /*02b0*/  UISETP.LT.U32.AND UP0, UPT, UR6, UR10, UPT ;  /* 0x0000000a0600728c */ /* 0x000fc8000bf01070 */
[----:B------:R-:W-:-:S04]  /*02c0*/  UISETP.LT.U32.AND.EX UP0, UPT, UR7, UR11, UPT, UP0 ;  /* 0x0000000b0700728c */ /* 0x000fc8000bf01100 */
[----:B------:R-:W-:Y:S02]  /*02d0*/  USEL UR7, UR7, UR11, UP0 ;  /* 0x0000000b07077287 */ /* 0x000fe40008000000 */
[----:B------:R-:W-:Y:S02]  /*02e0*/  USEL UR6, UR6, UR10, UP0 ;  /* 0x0000000a06067287 */ /* 0x000fe40008000000 */
[----:B------:R-:W-:Y:S02]  /*02f0*/  UIMAD UR7, UR7, UR8, URZ ;  /* 0x00000008070772a4 */ /* 0x000fe4000f8e02ff */
[----:B------:R-:W-:Y:S02]  /*0300*/  UIMAD.WIDE.U32 UR34, UR6, UR8, UR18 ;  /* 0x00000008062272a5 */ /* 0x000fe4000f8e0012 */
[----:B------:R-:W-:Y:S02]  /*0310*/  UIMAD UR7, UR6, UR9, UR7 ;  /* 0x00000009060772a4 */ /* 0x000fe4000f8e0207 */
[----:B------:R-:W-:-:S02]  /*0320*/  UISETP.GE.U32.AND UP0, UPT, UR18, UR34, UPT ;  /* 0x000000221200728c */ /* 0x000fc4000bf06070 */
[----:B------:R-:W-:-:S04]  /*0330*/  UIADD3 UR16, UPT, UPT, UR35, UR7, URZ ;  /* 0x0000000723107290 */ /* 0x000fc8000fffe0ff */
[----:B------:R-:W-:-:S06]  /*0340*/  UISETP.GE.U32.AND.EX UP0, UPT, UR19, UR16, UPT, UP0 ;  /* 0x000000101300728c */ /* 0x000fcc000bf06100 */
[----:B------:R-:W-:-:S13]  /*0350*/  PLOP3.LUT P0, PT, PT, PT, UP0, 0x80, 0x8 ;  /* 0x000000000008781c */ /* 0x000fda0003f0f008 */
[----:B------:R-:W-:Y:S05]  /*0360*/  @P0 EXIT ;  /* 0x000000000000094d */ /* 0x000fea0003800000 */
[----:B------:R-:W0:Y:S01]  /*0370*/  I2F.U32.RP R0, UR8 ;  /* 0x0000000800007d06 */ /* 0x000e220008209000 */
[----:B------:R-:W-:Y:S01]  /*0380*/  UMOV UR4, UR12 ;  /* 0x0000000c00047c82 */ /* 0x000fe20008000000 */
[----:B------:R-:W-:Y:S02]  /*0390*/  UIADD3 UR6, UPT, UPT, UR12, -0x1, URZ ;  /* 0xffffffff0c067890 */ /* 0x000fe4000fffe0ff */
[----:B------:R-:W-:Y:S02]  /*03a0*/  UIADD3 UR33, UPT, UPT, UR4, 0x1, URZ ;  /* 0x0000000104217890 */ /* 0x000fe4000fffe0ff */
[----:B------:R-:W-:Y:S02]  /*03b0*/  UPRMT UR20, UR6, 0x8880, URZ ;  /* 0x0000888006147896 */ /* 0x000fe400080000ff */
[----:B------:R-:W-:Y:S02]  /*03c0*/  ULOP3.LUT UR4, UR33, 0xffff, URZ, 0xc0, !UPT ;  /* 0x0000ffff21047892 */ /* 0x000fe4000f8ec0ff */
[----:B------:R-:W-:-:S02]  /*03d0*/  UIADD3 UR22, UP2, UPT, -UR12, UR8, URZ ;  /* 0x000000080c167290 */ /* 0x000fc4000ff5e1ff */
[----:B------:R-:W-:Y:S02]  /*03e0*/  UPRMT UR21, UR4, 0x8880, URZ ;  /* 0x0000888004157896 */ /* 0x000fe400080000ff */
[----:B------:R-:W-:Y:S01]  /*03f0*/  UIADD3.X UR9, UPT, UPT, ~UR17, UR9, URZ, UP2, !UPT ;  /* 0x0000000911097290 */ /* 0x000fe200097fe5ff */
[----:B0-----:R-:W0:Y:S01]  /*0400*/  MUFU.RCP R0, R0 ;  /* 0x0000000000007308 */ /* 0x001e220000001000 */
[----:B------:R-:W-:Y:S01]  /*0410*/  UMOV UR4, URZ ;  /* 0x000000ff00047c82 */ /* 0x000fe20008000000 */
[----:B------:R-:W-:Y:S01]  /*0420*/  UIADD3 UR24, UPT, UPT, UR8, -0x1, URZ ;  /* 0xffffffff08187890 */ /* 0x000fe2000fffe0ff */
[----:B------:R-:W1:Y:S01]  /*0430*/  LDCU.64 UR36, c[0x0][0x358] ;  /* 0x00006b00ff2477ac */ /* 0x000e620008000a00 */
[----:B------:R-:W-:Y:S02]  /*0440*/  USHF.R.S32.HI UR40, URZ, 0x1f, UR20 ;  /* 0x0000001fff287899 */ /* 0x000fe40008011414 */
[----:B------:R-:W-:Y:S01]  /*0450*/  USHF.R.S32.HI UR41, URZ, 0x1f, UR21 ;  /* 0x0000001fff297899 */ /* 0x000fe20008011415 */
[----:B0-----:R-:W-:-:S06]  /*0460*/  VIADD R2, R0, 0xffffffe ;  /* 0x0ffffffe00027836 */ /* 0x001fcc0000000000 */
[----:B------:R-:W0:Y:S02]  /*0470*/  F2I.FTZ.U32.TRUNC.NTZ R2, R2 ;  /* 0x0000000200027305 */ /* 0x000e24000021f000 */
[----:B0-----:R-:W-:-:S13]  /*0480*/  R2UR UR5, R2 ;  /* 0x00000000020572ca */ /* 0x001fda00000e0000 */
[----:B------:R-:W-:-:S07]  /*0490*/  UIADD3 UR7, UPT, UPT, URZ, -UR5, URZ ;  /* 0x80000005ff077290 */ /* 0x000fce000fffe0ff */
[----:B------:R-:W-:Y:S02]  /*04a0*/  UMOV UR6, UR7 ;  /* 0x0000000700067c82 */ /* 0x000fe40008000000 */
[----:B------:R-:W-:-:S04]  /*04b0*/  UIMAD UR6, UR6, UR8, URZ ;  /* 0x00000008060672a4 */ /* 0x000fc8000f8e02ff */
[----:B------:R-:W-:-:S07]  /*04c0*/  UIMAD.WIDE.U32 UR4, UR5, UR6, UR4 ;  /* 0x00000006050472a5 */ /* 0x000fce000f8e0004 */
[----:B------:R-:W-:Y:S02]  /*04d0*/  UMOV UR6, UR5 ;  /* 0x0000000500067c82 */ /* 0x000fe40008000000 */
[----:B------:R-:W-:Y:S02]  /*04e0*/  UIMAD.WIDE.U32 UR4, UR6, UR21, URZ ;  /* 0x00000015060472a5 */ /* 0x000fe4000f8e00ff */
[----:B------:R-:W-:Y:S02]  /*04f0*/  UIMAD.WIDE.U32 UR6, UR6, UR20, URZ ;  /* 0x00000014060672a5 */ /* 0x000fe4000f8e00ff */
[----:B------:R-:W-:Y:S02]  /*0500*/  UIADD3 UR5, UPT, UPT, -UR5, URZ, URZ ;  /* 0x000000ff05057290 */ /* 0x000fe4000fffe1ff */
[----:B------:R-:W-:Y:S02]  /*0510*/  UIADD3 UR7, UPT, UPT, -UR7, URZ, URZ ;  /* 0x000000ff07077290 */ /* 0x000fe4000fffe1ff */
[----:B------:R-:W-:-:S02]  /*0520*/  UIMAD UR4, UR8, UR5, UR21 ;  /* 0x00000005080472a4 */ /* 0x000fc4000f8e0215 */
[----:B------:R-:W-:Y:S02]  /*0530*/  UIMAD UR5, UR8, UR7, UR20 ;  /* 0x00000007080572a4 */ /* 0x000fe4000f8e0214 */
[----:B------:R-:W-:Y:S02]  /*0540*/  UISETP.GE.U32.AND UP0, UPT, UR4, UR8, UPT ;  /* 0x000000080400728c */ /* 0x000fe4000bf06070 */
[----:B------:R-:W-:Y:S02]  /*0550*/  UISETP.GE.U32.AND UP1, UPT, UR5, UR8, UPT ;  /* 0x000000080500728c */ /* 0x000fe4000bf26070 */
[----:B------:R-:W-:-:S07]  /*0560*/  ULOP3.LUT UR6, URZ, UR8, URZ, 0x33, !UPT ;  /* 0x00000008ff067292 */ /* 0x000fce000f8e33ff */
[----:B------:R-:W-:Y:S02]  /*0570*/  @UP0 UIADD3 UR4, UPT, UPT, UR4, -UR8, URZ ;  /* 0x8000000804040290 */ /* 0x000fe4000fffe0ff */
[----:B------:R-:W-:Y:S02]  /*0580*/  @UP1 UIADD3 UR5, UPT, UPT, UR5, -UR8, URZ ;  /* 0x8000000805051290 */ /* 0x000fe4000fffe0ff */
[----:B------:R-:W-:Y:S02]  /*0590*/  UISETP.LT.U32.AND UP0, UPT, UR22, UR10, UPT ;  /* 0x0000000a1600728c */ /* 0x000fe4000bf01070 */
[----:B------:R-:W-:Y:S02]  /*05a0*/  UISETP.GE.U32.AND UP1, UPT, UR4, UR8, UPT ;  /* 0x000000080400728c */ /* 0x000fe4000bf26070 */
[----:B------:R-:W-:Y:S02]  /*05b0*/  UISETP.GE.U32.AND UP2, UPT, UR5, UR8, UPT ;  /* 0x000000080500728c */ /* 0x000fe4000bf46070 */
[----:B------:R-:W-:-:S04]  /*05c0*/  UISETP.LT.U32.AND.EX UP0, UPT, UR9, UR11, UPT, UP0 ;  /* 0x0000000b0900728c */ /* 0x000fc8000bf01100 */
[----:B------:R-:W-:Y:S02]  /*05d0*/  USEL UR22, UR22, UR10, UP0 ;  /* 0x0000000a16167287 */ /* 0x000fe40008000000 */
[----:B------:R-:W-:Y:S02]  /*05e0*/  USEL UR23, UR9, UR11, UP0 ;  /* 0x0000000b09177287 */ /* 0x000fe40008000000 */
[----:B------:R-:W-:Y:S02]  /*05f0*/  @UP1 UIADD3 UR4, UPT, UPT, UR4, -UR8, URZ ;  /* 0x8000000804041290 */ /* 0x000fe4000fffe0ff */
[----:B------:R-:W-:Y:S02]  /*0600*/  UISETP.NE.U32.AND UP0, UPT, UR8, URZ, UPT ;  /* 0x000000ff0800728c */ /* 0x000fe4000bf05070 */
[----:B------:R-:W-:Y:S02]  /*0610*/  @UP2 UIADD3 UR5, UPT, UPT, UR5, -UR8, URZ ;  /* 0x8000000805052290 */ /* 0x000fe4000fffe0ff */
[----:B------:R-:W-:-:S02]  /*0620*/  UIADD3 UR38, UP1, UPT, UR22, UR12, URZ ;  /* 0x0000000c16267290 */ /* 0x000fc4000ff3e0ff */
[----:B------:R-:W-:Y:S02]  /*0630*/  USEL UR25, UR6, UR4, !UP0 ;  /* 0x0000000406197287 */ /* 0x000fe4000c000000 */
[----:B------:R-:W-:Y:S02]  /*0640*/  UIADD3.X UR39, UPT, UPT, UR23, UR17, URZ, UP1, !UPT ;  /* 0x0000001117277290 */ /* 0x000fe40008ffe4ff */
[----:B-1----:R-:W-:-:S12]  /*0650*/  USEL UR26, UR6, UR5, !UP0 ;  /* 0x00000005061a7287 */ /* 0x002fd8000c000000 */
.L_x_25:
[----:B------:R-:W-:-:S04]  /*0660*/  UISETP.GE.U32.AND UP0, UPT, UR12, UR38, UPT ;  /* 0x000000260c00728c */ /* 0x000fc8000bf06070 */
[----:B------:R-:W-:-:S09]  /*0670*/  UISETP.GE.U32.AND.EX UP0, UPT, UR17, UR39, UPT, UP0 ;  /* 0x000000271100728c */ /* 0x000fd2000bf06100 */
[----:B012---:R-:W-:Y:S05]  /*0680*/  BRA.U UP0, `(.L_x_2) ;  /* 0x0000002100947547 */ /* 0x007fea000b800000 */
[----:B------:R-:W0:Y:S02]  /*0690*/  LDCU UR4, c[0x0][0x394] ;  /* 0x00007280ff0477ac */ /* 0x000e240008000800 */
[----:B0-----:R-:W-:-:S04]  /*06a0*/  ULOP3.LUT UR4, UR19, UR4, URZ, 0xfc, !UPT ;  /* 0x0000000413047292 */ /* 0x001fc8000f8efcff */
[----:B------:R-:W-:-:S09]  /*06b0*/  UISETP.NE.U32.AND UP0, UPT, UR4, URZ, UPT ;  /* 0x000000ff0400728c */ /* 0x000fd2000bf05070 */
[----:B------:R-:W-:Y:S05]  /*06c0*/  BRA.U UP0, `(.L_x_3) ;  /* 0x00000001005c7547 */ /* 0x000fea000b800000 */
[----:B------:R-:W0:Y:S01]  /*06d0*/  LDCU UR7, c[0x0][0x390] ;  /* 0x00007200ff0777ac */ /* 0x000e220008000800 */
[----:B------:R-:W-:Y:S01]  /*06e0*/  UMOV UR4, URZ ;  /* 0x000000ff00047c82 */ /* 0x000fe20008000000 */
[----:B0-----:R-:W0:Y:S01]  /*06f0*/  I2F.U32.RP R0, UR7 ;  /* 0x0000000700007d06 */ /* 0x001e220008209000 */
[----:B------:R-:W-:-:S07]  /*0700*/  UISETP.NE.U32.AND UP2, UPT, UR7, URZ, UPT ;  /* 0x000000ff0700728c */ /* 0x000fce000bf45070 */
        /* <DEDUP_REMOVED lines=19> */
.L_x_3:
[----:B------:R-:W-:-:S07]  /*0840*/  MOV R4, 0x860 ;  /* 0x0000086000047802 */ /* 0x000fce0000000f00 */
[----:B------:R-:W-:Y:S05]  /*0850*/  CALL.REL.NOINC `($__internal_0_$__cuda_sm20_div_u64) ;  /* 0x00000020003c7944 */ /* 0x000fea0003c00000 */
.L_x_4:
[----:B------:R-:W-:Y:S01]  /*0860*/  IMAD.U32 R2, RZ, RZ, UR4 ;  /* 0x00000004ff027e24 */ /* 0x000fe2000f8e00ff */
[----:B------:R-:W-:Y:S01]  /*0870*/  ULOP3.LUT UR7, UR22, 0x1, URZ, 0xc0, !UPT ;  /* 0x0000000116077892 */ /* 0x000fe2000f8ec0ff */
[----:B------:R-:W-:Y:S01]  /*0880*/  IMAD.U32 R3, RZ, RZ, UR5 ;  /* 0x00000005ff037e24 */ /* 0x000fe2000f8e00ff */
[----:B------:R-:W-:Y:S02]  /*0890*/  UIADD3 UR6, UPT, UPT, UR4, -0x1, URZ ;  /* 0xffffffff04067890 */ /* 0x000fe4000fffe0ff */
[----:B------:R-:W-:Y:S01]  /*08a0*/  PRMT R0, R2, 0x7610, R0 ;  /* 0x0000761002007816 */ /* 0x000fe20000000000 */
[----:B------:R-:W-:Y:S02]  /*08b0*/  UISETP.NE.U32.AND UP0, UPT, UR7, 0x1, UPT ;  /* 0x000000010700788c */ /* 0x000fe4000bf05070 */
[----:B------:R-:W-:Y:S02]  /*08c0*/  UPRMT UR27, UR6, 0x8880, URZ ;  /* 0x00008880061b7896 */ /* 0x000fe400080000ff */
[----:B------:R-:W-:Y:S01]  /*08d0*/  VIADD R2, R0, 0x1 ;  /* 0x0000000100027836 */ /* 0x000fe20000000000 */
[----:B------:R-:W-:Y:S01]  /*08e0*/  UISETP.NE.U32.AND.EX UP0, UPT, URZ, URZ, UPT, UP0 ;  /* 0x000000ffff00728c */ /* 0x000fe2000bf05100 */
[----:B------:R-:W0:Y:S03]  /*08f0*/  LDCU.64 UR28, c[0x0][0x390] ;  /* 0x00007200ff1c77ac */ /* 0x000e260008000a00 */
[----:B------:R-:W-:Y:S01]  /*0900*/  LOP3.LUT R3, R2, 0xffff, RZ, 0xc0, !PT ;  /* 0x0000ffff02037812 */ /* 0x000fe200078ec0ff */
[----:B------:R-:W-:-:S03]  /*0910*/  USHF.R.S32.HI UR44, URZ, 0x1f, UR27 ;  /* 0x0000001fff2c7899 */ /* 0x000fc6000801141b */
[----:B------:R-:W-:Y:S01]  /*0920*/  PRMT R3, R3, 0x8880, RZ ;  /* 0x0000888003037816 */ /* 0x000fe200000000ff */
[----:B------:R-:W-:Y:S01]  /*0930*/  UMOV UR30, UR12 ;  /* 0x0000000c001e7c82 */ /* 0x000fe20008000000 */
[----:B------:R-:W-:Y:S02]  /*0940*/  UMOV UR31, UR17 ;  /* 0x00000011001f7c82 */ /* 0x000fe40008000000 */
[----:B------:R-:W-:Y:S01]  /*0950*/  SHF.R.S32.HI R4, RZ, 0x1f, R3 ;  /* 0x0000001fff047819 */ /* 0x000fe20000011403 */
[----:B------:R-:W-:Y:S06]  /*0960*/  BRA.U UP0, `(.L_x_5) ;  /* 0x0000000900a07547 */ /* 0x000fec000b800000 */
[----:B------:R-:W1:Y:S01]  /*0970*/  LDCU.64 UR10, c[0x0][0x390] ;  /* 0x00007200ff0a77ac */ /* 0x000e620008000a00 */
[----:B------:R-:W2:Y:S01]  /*0980*/  LDCU.64 UR42, c[0x0][0x380] ;  /* 0x00007000ff2a77ac */ /* 0x000ea20008000a00 */
[----:B------:R-:W-:Y:S01]  /*0990*/  UMOV UR6, UR12 ;  /* 0x0000000c00067c82 */ /* 0x000fe20008000000 */
[----:B------:R-:W-:Y:S01]  /*09a0*/  UMOV UR7, UR17 ;  /* 0x0000001100077c82 */ /* 0x000fe20008000000 */
[----:B-1----:R-:W-:Y:S02]  /*09b0*/  UIMAD UR8, UR5, UR10, URZ ;  /* 0x0000000a050872a4 */ /* 0x002fe4000f8e02ff */
[----:B------:R-:W-:Y:S02]  /*09c0*/  UIMAD.WIDE.U32 UR30, UR4, UR10, UR6 ;  /* 0x0000000a041e72a5 */ /* 0x000fe4000f8e0006 */
[----:B------:R-:W-:Y:S02]  /*09d0*/  UIMAD UR8, UR4, UR11, UR8 ;  /* 0x0000000b040872a4 */ /* 0x000fe4000f8e0208 */
[----:B--2---:R-:W-:-:S02]  /*09e0*/  UIADD3 UR6, UP0, UPT, UR30, UR42, URZ ;  /* 0x0000002a1e067290 */ /* 0x004fc4000ff1e0ff */
[----:B------:R-:W-:-:S04]  /*09f0*/  UIADD3 UR32, UPT, UPT, UR31, UR8, URZ ;  /* 0x000000081f207290 */ /* 0x000fc8000fffe0ff */
[----:B------:R-:W-:Y:S01]  /*0a00*/  UIADD3.X UR7, UPT, UPT, UR32, UR43, URZ, UP0, !UPT ;  /* 0x0000002b20077290 */ /* 0x000fe200087fe4ff */
[----:B------:R-:W-:-:S05]  /*0a10*/  IMAD.U32 R8, RZ, RZ, UR6 ;  /* 0x00000006ff087e24 */ /* 0x000fca000f8e00ff */
[----:B------:R-:W-:-:S05]  /*0a20*/  IMAD.U32 R9, RZ, RZ, UR7 ;  /* 0x00000007ff097e24 */ /* 0x000fca000f8e00ff */
[----:B------:R1:W5:Y:S01]  /*0a30*/  LDG.E.U8 R5, desc[UR36][R8.64] ;  /* 0x0000002408057981 */ /* 0x000362000c1e1100 */
[----:B------:R-:W-:Y:S01]  /*0a40*/  LOP3.LUT P0, RZ, R0, 0xff, RZ, 0xc0, !PT ;  /* 0x000000ff00ff7812 */ /* 0x000fe2000780c0ff */
[----:B------:R-:W-:Y:S02]  /*0a50*/  IMAD.U32 R6, RZ, RZ, UR12 ;  /* 0x0000000cff067e24 */ /* 0x000fe4000f8e00ff */
[----:B------:R-:W-:Y:S02]  /*0a60*/  IMAD.U32 R7, RZ, RZ, UR13 ;  /* 0x0000000dff077e24 */ /* 0x000fe4000f8e00ff */
[----:B------:R-:W-:Y:S02]  /*0a70*/  IMAD.U32 R7, RZ, RZ, UR24 ;  /* 0x00000018ff077e24 */ /* 0x000fe4000f8e00ff */
[----:B------:R-:W-:-:S03]  /*0a80*/  IMAD.MOV.U32 R10, RZ, RZ, R6 ;  /* 0x000000ffff0a7224 */ /* 0x000fc600078e0006 */
[----:B------:R-:W-:Y:S02]  /*0a90*/  PRMT R6, R7, 0x7610, R6 ;  /* 0x0000761007067816 */ /* 0x000fe40000000006 */
[----:B------:R-:W-:Y:S01]  /*0aa0*/  PRMT R7, R10, 0x7610, R7 ;  /* 0x000076100a077816 */ /* 0x000fe20000000007 */
[----:B-1----:R-:W-:Y:S06]  /*0ab0*/  @!P0 BRA `(.L_x_6) ;  /* 0x0000000000708947 */ /* 0x002fec0003800000 */
[----:B------:R-:W-:-:S04]  /*0ac0*/  ULOP3.LUT UR6, UR44, UR11, URZ, 0xfc, !UPT ;  /* 0x0000000b2c067292 */ /* 0x000fc8000f8efcff */
[----:B------:R-:W-:-:S09]  /*0ad0*/  UISETP.NE.U32.AND UP0, UPT, UR6, URZ, UPT ;  /* 0x000000ff0600728c */ /* 0x000fd2000bf05070 */
[----:B------:R-:W-:Y:S05]  /*0ae0*/  BRA.U UP0, `(.L_x_7) ;  /* 0x0000000100507547 */ /* 0x000fea000b800000 */
[----:B------:R-:W1:Y:S01]  /*0af0*/  I2F.U32.RP R6, UR10 ;  /* 0x0000000a00067d06 */ /* 0x000e620008209000 */
[----:B------:R-:W-:Y:S01]  /*0b00*/  UMOV UR6, URZ ;  /* 0x000000ff00067c82 */ /* 0x000fe20008000000 */
[----:B------:R-:W-:-:S06]  /*0b10*/  UISETP.NE.U32.AND UP1, UPT, UR10, URZ, UPT ;  /* 0x000000ff0a00728c */ /* 0x000fcc000bf25070 */
[----:B-1----:R-:W1:Y:S02]  /*0b20*/  MUFU.RCP R6, R6 ;  /* 0x0000000600067308 */ /* 0x002e640000001000 */
[----:B-1----:R-:W-:-:S06]  /*0b30*/  VIADD R8, R6, 0xffffffe ;  /* 0x0ffffffe06087836 */ /* 0x002fcc0000000000 */
[----:B------:R-:W1:Y:S02]  /*0b40*/  F2I.FTZ.U32.TRUNC.NTZ R8, R8 ;  /* 0x0000000800087305 */ /* 0x000e64000021f000 */
[----:B-1----:R-:W-:-:S13]  /*0b50*/  R2UR UR7, R8 ;  /* 0x00000000080772ca */ /* 0x002fda00000e0000 */
[----:B------:R-:W-:-:S04]  /*0b60*/  UIADD3 UR8, UPT, UPT, URZ, -UR7, URZ ;  /* 0x80000007ff087290 */ /* 0x000fc8000fffe0ff */
[----:B------:R-:W-:-:S04]  /*0b70*/  UIMAD UR8, UR8, UR10, URZ ;  /* 0x0000000a080872a4 */ /* 0x000fc8000f8e02ff */
[----:B------:R-:W-:-:S04]  /*0b80*/  UIMAD.WIDE.U32 UR6, UR7, UR8, UR6 ;  /* 0x00000008070672a5 */ /* 0x000fc8000f8e0006 */
[----:B------:R-:W-:-:S04]  /*0b90*/  UIMAD.WIDE.U32 UR6, UR7, UR27, URZ ;  /* 0x0000001b070672a5 */ /* 0x000fc8000f8e00ff */
[----:B------:R-:W-:-:S04]  /*0ba0*/  UIADD3 UR7, UPT, UPT, -UR7, URZ, URZ ;  /* 0x000000ff07077290 */ /* 0x000fc8000fffe1ff */
[----:B------:R-:W-:-:S04]  /*0bb0*/  UIMAD UR6, UR10, UR7, UR27 ;  /* 0x000000070a0672a4 */ /* 0x000fc8000f8e021b */
[----:B------:R-:W-:-:S11]  /*0bc0*/  UISETP.GE.U32.AND UP0, UPT, UR6, UR10, UPT ;  /* 0x0000000a0600728c */ /* 0x000fd6000bf06070 */
[----:B------:R-:W-:-:S04]  /*0bd0*/  @UP0 UIADD3 UR6, UPT, UPT, UR6, -UR10, URZ ;  /* 0x8000000a06060290 */ /* 0x000fc8000fffe0ff */
[----:B------:R-:W-:-:S11]  /*0be0*/  UISETP.GE.U32.AND UP0, UPT, UR6, UR10, UPT ;  /* 0x0000000a0600728c */ /* 0x000fd6000bf06070 */
[----:B------:R-:W-:Y:S02]  /*0bf0*/  @UP0 UIADD3 UR6, UPT, UPT, UR6, -UR10, URZ ;  /* 0x8000000a06060290 */ /* 0x000fe4000fffe0ff */
[----:B------:R-:W-:-:S06]  /*0c00*/  @!UP1 ULOP3.LUT UR6, URZ, UR10, URZ, 0x33, !UPT ;  /* 0x0000000aff069292 */ /* 0x000fcc000f8e33ff */
[----:B------:R-:W-:Y:S01]  /*0c10*/  IMAD.U32 R6, RZ, RZ, UR6 ;  /* 0x00000006ff067e24 */ /* 0x000fe2000f8e00ff */
[----:B------:R-:W-:Y:S06]  /*0c20*/  BRA `(.L_x_6) ;  /* 0x0000000000147947 */ /* 0x000fec0003800000 */
.L_x_7:
[----:B------:R-:W-:Y:S01]  /*0c30*/  IMAD.U32 R8, RZ, RZ, UR27 ;  /* 0x0000001bff087e24 */ /* 0x000fe2000f8e00ff */
[----:B------:R-:W-:Y:S01]  /*0c40*/  MOV R6, 0xc70 ;  /* 0x00000c7000067802 */ /* 0x000fe20000000f00 */
[----:B------:R-:W-:-:S07]  /*0c50*/  IMAD.U32 R9, RZ, RZ, UR44 ;  /* 0x0000002cff097e24 */ /* 0x000fce000f8e00ff */
[----:B0----5:R-:W-:Y:S05]  /*0c60*/  CALL.REL.NOINC `($__internal_1_$__cuda_sm20_rem_u64) ;  /* 0x00000020005c7944 */ /* 0x021fea0003c00000 */
[----:B------:R-:W-:-:S07]  /*0c70*/  PRMT R6, R16, 0x7610, R6 ;  /* 0x0000761010067816 */ /* 0x000fce0000000006 */
.L_x_6:
[----:B------:R-:W1:Y:S01]  /*0c80*/  LDC.64 R8, c[0x0][0x390] ;  /* 0x0000e400ff087b82 */ /* 0x000e620000000a00 */
[----:B------:R-:W2:Y:S01]  /*0c90*/  LDCU.64 UR8, c[0x0][0x380] ;  /* 0x00007000ff0877ac */ /* 0x000ea20008000a00 */
[----:B------:R-:W-:Y:S01]  /*0ca0*/  PRMT R6, R6, 0x8880, RZ ;  /* 0x0000888006067816 */ /* 0x000fe200000000ff */
[----:B------:R-:W-:-:S03]  /*0cb0*/  UMOV UR6, UR12 ;  /* 0x0000000c00067c82 */ /* 0x000fc60008000000 */
[----:B------:R-:W-:Y:S01]  /*0cc0*/  SHF.R.S32.HI R13, RZ, 0x1f, R6 ;  /* 0x0000001fff0d7819 */ /* 0x000fe20000011406 */
[----:B------:R-:W-:Y:S02]  /*0cd0*/  UMOV UR7, UR17 ;  /* 0x0000001100077c82 */ /* 0x000fe40008000000 */
[----:B-1----:R-:W-:-:S04]  /*0ce0*/  IMAD.WIDE.U32 R10, R6, R8, UR6 ;  /* 0x00000006060a7e25 */ /* 0x002fc8000f8e0008 */
[----:B------:R-:W-:Y:S01]  /*0cf0*/  IMAD R13, R13, R8, RZ ;  /* 0x000000080d0d7224 */ /* 0x000fe200078e02ff */
[----:B--2---:R-:W-:-:S03]  /*0d00*/  IADD3 R10, P0, PT, R10, UR8, RZ ;  /* 0x000000080a0a7c10 */ /* 0x004fc6000ff1e0ff */
[----:B------:R-:W-:-:S05]  /*0d10*/  IMAD R13, R6, R9, R13 ;  /* 0x00000009060d7224 */ /* 0x000fca00078e020d */
[----:B------:R-:W-:-:S05]  /*0d20*/  IADD3.X R11, PT, PT, R11, UR9, R13, P0, !PT ;  /* 0x000000090b0b7c10 */ /* 0x000fca00087fe40d */
[----:B------:R1:W5:Y:S01]  /*0d30*/  LDG.E.U8 R10, desc[UR36][R10.64] ;  /* 0x000000240a0a7981 */ /* 0x000362000c1e1100 */
[----:B------:R-:W-:-:S04]  /*0d40*/  LOP3.LUT R6, R2, 0xff, RZ, 0xc0, !PT ;  /* 0x000000ff02067812 */ /* 0x000fc800078ec0ff */
[----:B------:R-:W-:Y:S01]  /*0d50*/  ISETP.NE.AND P0, PT, R6, 0xff, PT ;  /* 0x000000ff0600780c */ /* 0x000fe20003f05270 */
[----:B------:R-:W-:-:S12]  /*0d60*/  IMAD.U32 R6, RZ, RZ, UR24 ;  /* 0x00000018ff067e24 */ /* 0x000fd8000f8e00ff */
[----:B-1----:R-:W-:Y:S05]  /*0d70*/  @!P0 BRA `(.L_x_8) ;  /* 0x00000000006c8947 */ /* 0x002fea0003800000 */
[----:B------:R-:W-:-:S04]  /*0d80*/  LOP3.LUT R9, R4, R9, RZ, 0xfc, !PT ;  /* 0x0000000904097212 */ /* 0x000fc800078efcff */
[----:B------:R-:W-:-:S13]  /*0d90*/  ISETP.NE.U32.AND P0, PT, R9, RZ, PT ;  /* 0x000000ff0900720c */ /* 0x000fda0003f05070 */
[----:B------:R-:W-:Y:S05]  /*0da0*/  @P0 BRA `(.L_x_9) ;  /* 0x00000000004c0947 */ /* 0x000fea0003800000 */
[----:B------:R-:W1:Y:S01]  /*0db0*/  I2F.U32.RP R11, R8 ;  /* 0x00000008000b7306 */ /* 0x000e620000209000 */
[----:B------:R-:W-:-:S07]  /*0dc0*/  ISETP.NE.U32.AND P1, PT, R8, RZ, PT ;  /* 0x000000ff0800720c */ /* 0x000fce0003f25070 */
[----:B-1----:R-:W1:Y:S02]  /*0dd0*/  MUFU.RCP R11, R11 ;  /* 0x0000000b000b7308 */ /* 0x002e640000001000 */
[----:B-1----:R-:W-:-:S06]  /*0de0*/  VIADD R12, R11, 0xffffffe ;  /* 0x0ffffffe0b0c7836 */ /* 0x002fcc0000000000 */
[----:B------:R1:W2:Y:S02]  /*0df0*/  F2I.FTZ.U32.TRUNC.NTZ R13, R12 ;  /* 0x0000000c000d7305 */ /* 0x0002a4000021f000 */
[----:B-1----:R-:W-:Y:S02]  /*0e00*/  IMAD.MOV.U32 R12, RZ, RZ, RZ ;  /* 0x000000ffff0c7224 */ /* 0x002fe400078e00ff */
[----:B--2---:R-:W-:-:S04]  /*0e10*/  IMAD.MOV R9, RZ, RZ, -R13 ;  /* 0x000000ffff097224 */ /* 0x004fc800078e0a0d */
[----:B------:R-:W-:-:S04]  /*0e20*/  IMAD R9, R9, R8, RZ ;  /* 0x0000000809097224 */ /* 0x000fc800078e02ff */
[----:B------:R-:W-:-:S06]  /*0e30*/  IMAD.HI.U32 R6, R13, R9, R12 ;  /* 0x000000090d067227 */ /* 0x000fcc00078e000c */
[----:B------:R-:W-:-:S04]  /*0e40*/  IMAD.HI.U32 R6, R6, R3, RZ ;  /* 0x0000000306067227 */ /* 0x000fc800078e00ff */
[----:B------:R-:W-:-:S04]  /*0e50*/  IMAD.MOV R6, RZ, RZ, -R6 ;  /* 0x000000ffff067224 */ /* 0x000fc800078e0a06 */
[----:B------:R-:W-:-:S05]  /*0e60*/  IMAD R9, R8, R6, R3 ;  /* 0x0000000608097224 */ /* 0x000fca00078e0203 */
[----:B------:R-:W-:-:S13]  /*0e70*/  ISETP.GE.U32.AND P0, PT, R9, R8, PT ;  /* 0x000000080900720c */ /* 0x000fda0003f06070 */
[----:B------:R-:W-:-:S05]  /*0e80*/  @P0 IMAD.IADD R9, R9, 0x1, -R8 ;  /* 0x0000000109090824 */ /* 0x000fca00078e0a08 */
[----:B------:R-:W-:-:S13]  /*0e90*/  ISETP.GE.U32.AND P0, PT, R9, R8, PT ;  /* 0x000000080900720c */ /* 0x000fda0003f06070 */
[----:B------:R-:W-:Y:S01]  /*0ea0*/  @P0 IMAD.IADD R9, R9, 0x1, -R8 ;  /* 0x0000000109090824 */ /* 0x000fe200078e0a08 */
[----:B------:R-:W-:-:S04]  /*0eb0*/  @!P1 LOP3.LUT R9, RZ, R8, RZ, 0x33, !PT ;  /* 0x00000008ff099212 */ /* 0x000fc800078e33ff */
[----:B------:R-:W-:Y:S01]  /*0ec0*/  PRMT R6, R9, 0x7610, R6 ;  /* 0x0000761009067816 */ /* 0x000fe20000000006 */
[----:B------:R-:W-:Y:S06]  /*0ed0*/  BRA `(.L_x_8) ;  /* 0x0000000000147947 */ /* 0x000fec0003800000 */
.L_x_9:
[----:B------:R-:W-:Y:S01]  /*0ee0*/  IMAD.MOV.U32 R8, RZ, RZ, R3 ;  /* 0x000000ffff087224 */ /* 0x000fe200078e0003 */
[----:B------:R-:W-:Y:S01]  /*0ef0*/  MOV R6, 0xf20 ;  /* 0x00000f2000067802 */ /* 0x000fe20000000f00 */
[----:B------:R-:W-:-:S07]  /*0f00*/  IMAD.MOV.U32 R9, RZ, RZ, R4 ;  /* 0x000000ffff097224 */ /* 0x000fce00078e0004 */
[----:B0----5:R-:W-:Y:S05]  /*0f10*/  CALL.REL.NOINC `($__internal_1_$__cuda_sm20_rem_u64) ;  /* 0x0000001c00b07944 */ /* 0x021fea0003c00000 */
[----:B------:R-:W-:-:S07]  /*0f20*/  PRMT R6, R16, 0x7610, R6 ;  /* 0x0000761010067816 */ /* 0x000fce0000000006 */
.L_x_8:
        /* <DEDUP_REMOVED lines=11> */
[----:B------:R-:W2:Y:S01]  /*0fe0*/  LDG.E.U8 R12, desc[UR36][R12.64] ;  /* 0x000000240c0c7981 */ /* 0x000ea2000c1e1100 */
[----:B------:R-:W-:Y:S01]  /*0ff0*/  LOP3.LUT P0, RZ, R7, 0xff, RZ, 0xc0, !PT ;  /* 0x000000ff07ff7812 */ /* 0x000fe2000780c0ff */
[----:B------:R-:W-:Y:S01]  /*1000*/  IMAD.U32 R6, RZ, RZ, UR24 ;  /* 0x00000018ff067e24 */ /* 0x000fe2000f8e00ff */
[----:B--2--5:R-:W-:-:S11]  /*1010*/  IADD3 R5, PT, PT, R12, R10, R5 ;  /* 0x0000000a0c057210 */ /* 0x024fd60007ffe005 */
[----:B------:R-:W-:Y:S05]  /*1020*/  @!P0 BRA `(.L_x_10) ;  /* 0x0000000000248947 */ /* 0x000fea0003800000 */
[----:B------:R-:W-:-:S04]  /*1030*/  LOP3.LUT R9, R9, UR40, RZ, 0xfc, !PT ;  /* 0x0000002809097c12 */ /* 0x000fc8000f8efcff */
[----:B------:R-:W-:-:S13]  /*1040*/  ISETP.NE.U32.AND P0, PT, R9, RZ, PT ;  /* 0x000000ff0900720c */ /* 0x000fda0003f05070 */
[----:B------:R-:W-:Y:S01]  /*1050*/  @!P0 IMAD.U32 R6, RZ, RZ, UR26 ;  /* 0x0000001aff068e24 */ /* 0x000fe2000f8e00ff */
[----:B------:R-:W-:Y:S06]  /*1060*/  @!P0 BRA `(.L_x_10) ;  /* 0x0000000000148947 */ /* 0x000fec0003800000 */
[----:B------:R-:W-:Y:S01]  /*1070*/  IMAD.U32 R8, RZ, RZ, UR20 ;  /* 0x00000014ff087e24 */ /* 0x000fe2000f8e00ff */
[----:B------:R-:W-:Y:S01]  /*1080*/  MOV R6, 0x10b0 ;  /* 0x000010b000067802 */ /* 0x000fe20000000f00 */
[----:B------:R-:W-:-:S07]  /*1090*/  IMAD.U32 R9, RZ, RZ, UR40 ;  /* 0x00000028ff097e24 */ /* 0x000fce000f8e00ff */
[----:B0-----:R-:W-:Y:S05]  /*10a0*/  CALL.REL.NOINC `($__internal_1_$__cuda_sm20_rem_u64) ;  /* 0x0000001c004c7944 */ /* 0x001fea0003c00000 */
[----:B------:R-:W-:-:S07]  /*10b0*/  PRMT R6, R16, 0x7610, R6 ;  /* 0x0000761010067816 */ /* 0x000fce0000000006 */
.L_x_10:
[----:B------:R-:W-:Y:S01]  /*10c0*/  PRMT R6, R6, 0x8880, RZ ;  /* 0x0000888006067816 */ /* 0x000fe200000000ff */
[----:B------:R-:W1:Y:S03]  /*10d0*/  LDCU.64 UR8, c[0x0][0x390] ;  /* 0x00007200ff0877ac */ /* 0x000e660008000a00 */
[----:B------:R-:W-:Y:S01]  /*10e0*/  R2UR UR6, R6 ;  /* 0x00000000060672ca */ /* 0x000fe200000e0000 */
[----:B------:R-:W2:-:S12]  /*10f0*/  LDCU.64 UR42, c[0x0][0x380] ;  /* 0x00007000ff2a77ac */ /* 0x000e980008000a00 */
[----:B------:R-:W-:Y:S02]  /*1100*/  USHF.R.S32.HI UR7, URZ, 0x1f, UR6 ;  /* 0x0000001fff077899 */ /* 0x000fe40008011406 */
[----:B-1----:R-:W-:Y:S02]  /*1110*/  UIMAD UR10, UR5, UR8, URZ ;  /* 0x00000008050a72a4 */ /* 0x002fe4000f8e02ff */
[----:B------:R-:W-:Y:S02]  /*1120*/  UIMAD.WIDE.U32 UR6, UR4, UR8, UR6 ;  /* 0x00000008040672a5 */ /* 0x000fe4000f8e0006 */
[----:B------:R-:W-:Y:S02]  /*1130*/  UIMAD UR10, UR4, UR9, UR10 ;  /* 0x00000009040a72a4 */ /* 0x000fe4000f8e020a */
[----:B--2---:R-:W-:-:S04]  /*1140*/  UIADD3 UR6, UP0, UPT, UR6, UR42, URZ ;  /* 0x0000002a06067290 */ /* 0x004fc8000ff1e0ff */
[----:B------:R-:W-:Y:S02]  /*1150*/  UIADD3.X UR7, UPT, UPT, UR43, UR10, UR7, UP0, !UPT ;  /* 0x0000000a2b077290 */ /* 0x000fe400087fe407 */
[----:B------:R-:W-:-:S04]  /*1160*/  IMAD.U32 R10, RZ, RZ, UR6 ;  /* 0x00000006ff0a7e24 */ /* 0x000fc8000f8e00ff */
[----:B------:R-:W-:-:S05]  /*1170*/  IMAD.U32 R11, RZ, RZ, UR7 ;  /* 0x00000007ff0b7e24 */ /* 0x000fca000f8e00ff */
[----:B------:R1:W5:Y:S01]  /*1180*/  LDG.E.U8 R10, desc[UR36][R10.64] ;  /* 0x000000240a0a7981 */ /* 0x000362000c1e1100 */
[----:B------:R-:W-:Y:S01]  /*1190*/  ULOP3.LUT UR6, UR33, 0xff, URZ, 0xc0, !UPT ;  /* 0x000000ff21067892 */ /* 0x000fe2000f8ec0ff */
[----:B------:R-:W-:-:S03]  /*11a0*/  IMAD.U32 R6, RZ, RZ, UR24 ;  /* 0x00000018ff067e24 */ /* 0x000fc6000f8e00ff */
[----:B------:R-:W-:-:S09]  /*11b0*/  UISETP.NE.AND UP0, UPT, UR6, 0xff, UPT ;  /* 0x000000ff0600788c */ /* 0x000fd2000bf05270 */
[----:B-1----:R-:W-:Y:S05]  /*11c0*/  BRA.U !UP0, `(.L_x_11) ;  /* 0x0000000108247547 */ /* 0x002fea000b800000 */
[----:B------:R-:W-:-:S06]  /*11d0*/  ULOP3.LUT UR6, UR41, UR9, URZ, 0xfc, !UPT ;  /* 0x0000000929067292 */ /* 0x000fcc000f8efcff */
[----:B------:R-:W-:-:S13]  /*11e0*/  ISETP.NE.U32.AND P0, PT, RZ, UR6, PT ;  /* 0x00000006ff007c0c */ /* 0x000fda000bf05070 */
[----:B------:R-:W-:Y:S01]  /*11f0*/  @!P0 IMAD.U32 R6, RZ, RZ, UR25 ;  /* 0x00000019ff068e24 */ /* 0x000fe2000f8e00ff */
[----:B------:R-:W-:Y:S06]  /*1200*/  @!P0 BRA `(.L_x_11) ;  /* 0x0000000000148947 */ /* 0x000fec0003800000 */
[----:B------:R-:W-:Y:S01]  /*1210*/  IMAD.U32 R8, RZ, RZ, UR21 ;  /* 0x00000015ff087e24 */ /* 0x000fe2000f8e00ff */
[----:B------:R-:W-:Y:S01]  /*1220*/  MOV R6, 0x1250 ;  /* 0x0000125000067802 */ /* 0x000fe20000000f00 */
[----:B------:R-:W-:-:S07]  /*1230*/  IMAD.U32 R9, RZ, RZ, UR41 ;  /* 0x00000029ff097e24 */ /* 0x000fce000f8e00ff */
[----:B0----5:R-:W-:Y:S05]  /*1240*/  CALL.REL.NOINC `($__internal_1_$__cuda_sm20_rem_u64) ;  /* 0x0000001800e47944 */ /* 0x021fea0003c00000 */
[----:B------:R-:W-:-:S07]  /*1250*/  PRMT R6, R16, 0x7610, R6 ;  /* 0x0000761010067816 */ /* 0x000fce0000000006 */
.L_x_11:
[----:B------:R-:W-:Y:S01]  /*1260*/  PRMT R6, R6, 0x8880, RZ ;  /* 0x0000888006067816 */ /* 0x000fe200000000ff */
[----:B------:R-:W1:Y:S03]  /*1270*/  LDCU.64 UR42, c[0x0][0x390] ;  /* 0x00007200ff2a77ac */ /* 0x000e660008000a00 */
[----:B------:R-:W-:Y:S01]  /*1280*/  R2UR UR6, R6 ;  /* 0x00000000060672ca */ /* 0x000fe200000e0000 */
[----:B------:R-:W2:-:S12]  /*1290*/  LDCU.128 UR8, c[0x0][0x380] ;  /* 0x00007000ff0877ac */ /* 0x000e980008000c00 */
        /* <DEDUP_REMOVED lines=8> */
[----:B------:R-:W2:Y:S01]  /*1320*/  LDG.E.U8 R6, desc[UR36][R6.64] ;  /* 0x0000002406067981 */ /* 0x000ea2000c1e1100 */
[----:B------:R-:W-:-:S04]  /*1330*/  UIADD3 UR10, UP0, UPT, UR30, UR10, URZ ;  /* 0x0000000a1e0a7290 */ /* 0x000fc8000ff1e0ff */
[----:B------:R-:W-:Y:S02]  /*1340*/  UIADD3.X UR11, UPT, UPT, UR32, UR11, URZ, UP0, !UPT ;  /* 0x0000000b200b7290 */ /* 0x000fe400087fe4ff */
[----:B------:R-:W-:Y:S01]  /*1350*/  IMAD.U32 R8, RZ, RZ, UR10 ;  /* 0x0000000aff087e24 */ /* 0x000fe2000f8e00ff */
[----:B------:R-:W-:-:S03]  /*1360*/  UIADD3 UR30, UP0, UPT, UR12, 0x1, URZ ;  /* 0x000000010c1e7890 */ /* 0x000fc6000ff1e0ff */
[----:B------:R-:W-:Y:S01]  /*1370*/  IMAD.U32 R9, RZ, RZ, UR11 ;  /* 0x0000000bff097e24 */ /* 0x000fe2000f8e00ff */
[----:B------:R-:W-:Y:S01]  /*1380*/  UIADD3.X UR31, UPT, UPT, URZ, UR17, URZ, UP0, !UPT ;  /* 0x00000011ff1f7290 */ /* 0x000fe200087fe4ff */
[----:B--2--5:R-:W-:Y:S01]  /*1390*/  IADD3 R5, PT, PT, R6, R5, R10 ;  /* 0x0000000506057210 */ /* 0x024fe20007ffe00a */
[----:B------:R-:W-:-:S03]  /*13a0*/  IMAD.MOV.U32 R10, RZ, RZ, 0x1 ;  /* 0x00000001ff0a7424 */ /* 0x000fc600078e00ff */
[----:B------:R-:W-:-:S04]  /*13b0*/  PRMT R5, R5, 0x8880, RZ ;  /* 0x0000888005057816 */ /* 0x000fc800000000ff */
[----:B------:R-:W-:-:S04]  /*13c0*/  ISETP.GT.AND P0, PT, R5, -0x1, PT ;  /* 0xffffffff0500780c */ /* 0x000fc80003f04270 */
[----:B------:R-:W-:-:S05]  /*13d0*/  SEL R5, R10, 0xffff, P0 ;  /* 0x0000ffff0a057807 */ /* 0x000fca0000000000 */
[----:B------:R1:W-:Y:S04]  /*13e0*/  STG.E.U8 desc[UR36][R8.64], R5 ;  /* 0x0000000508007986 */ /* 0x0003e8000c101124 */
.L_x_5:
[----:B------:R-:W-:-:S04]  /*13f0*/  UISETP.NE.U32.AND UP0, UPT, UR22, 0x1, UPT ;  /* 0x000000011600788c */ /* 0x000fc8000bf05070 */
[----:B------:R-:W-:-:S09]  /*1400*/  UISETP.NE.AND.EX UP0, UPT, UR23, URZ, UPT, UP0 ;  /* 0x000000ff1700728c */ /* 0x000fd2000bf05300 */
[----:B------:R-:W-:Y:S05]  /*1410*/  BRA.U !UP0, `(.L_x_2) ;  /* 0x0000001508307547 */ /* 0x000fea000b800000 */
[----:B------:R-:W1:Y:S01]  /*1420*/  LDCU UR32, c[0x0][0x390] ;  /* 0x00007200ff2077ac */ /* 0x000e620008000800 */
[----:B------:R-:W2:Y:S01]  /*1430*/  LDC.64 R14, c[0x0][0x390] ;  /* 0x0000e400ff0e7b82 */ /* 0x000ea20000000a00 */
[----:B------:R-:W-:Y:S01]  /*1440*/  UMOV UR6, URZ ;  /* 0x000000ff00067c82 */ /* 0x000fe20008000000 */
[----:B------:R-:W3:Y:S01]  /*1450*/  LDCU.64 UR46, c[0x0][0x390] ;  /* 0x00007200ff2e77ac */ /* 0x000ee20008000a00 */
[----:B------:R-:W4:Y:S01]  /*1460*/  LDCU.64 UR48, c[0x0][0x380] ;  /* 0x00007000ff3077ac */ /* 0x000f220008000a00 */
[----:B-1----:R-:W1:Y:S01]  /*1470*/  I2F.U32.RP R5, UR32 ;  /* 0x0000002000057d06 */ /* 0x002e620008209000 */
[----:B------:R-:W-:-:S07]  /*1480*/  ISETP.NE.U32.AND P1, PT, RZ, UR32, PT ;  /* 0x00000020ff007c0c */ /* 0x000fce000bf25070 */
[----:B-1----:R-:W1:Y:S02]  /*1490*/  MUFU.RCP R5, R5 ;  /* 0x0000000500057308 */ /* 0x002e640000001000 */
[----:B-1----:R-:W-:Y:S02]  /*14a0*/  IADD3 R6, PT, PT, R5, 0xffffffe, RZ ;  /* 0x0ffffffe05067810 */ /* 0x002fe40007ffe0ff */
[----:B------:R-:W-:-:S04]  /*14b0*/  LOP3.LUT R5, RZ, UR32, RZ, 0x33, !PT ;  /* 0x00000020ff057c12 */ /* 0x000fc8000f8e33ff */
[----:B------:R-:W1:Y:S02]  /*14c0*/  F2I.FTZ.U32.TRUNC.NTZ R6, R6 ;  /* 0x0000000600067305 */ /* 0x000e64000021f000 */
[----:B-1----:R-:W-:-:S13]  /*14d0*/  R2UR UR7, R6 ;  /* 0x00000000060772ca */ /* 0x002fda00000e0000 */
[----:B------:R-:W-:-:S04]  /*14e0*/  UIADD3 UR8, UPT, UPT, URZ, -UR7, URZ ;  /* 0x80000007ff087290 */ /* 0x000fc8000fffe0ff */
[----:B------:R-:W-:-:S04]  /*14f0*/  UIMAD UR8, UR8, UR32, URZ ;  /* 0x00000020080872a4 */ /* 0x000fc8000f8e02ff */
[----:B------:R-:W-:-:S06]  /*1500*/  UIMAD.WIDE.U32 UR6, UR7, UR8, UR6 ;  /* 0x00000008070672a5 */ /* 0x000fcc000f8e0006 */
[----:B------:R-:W-:Y:S01]  /*1510*/  IMAD.HI.U32 R7, R3, UR7, RZ ;  /* 0x0000000703077c27 */ /* 0x000fe2000f8e00ff */
[----:B------:R-:W-:Y:S02]  /*1520*/  UIMAD.WIDE.U32 UR6, UR7, UR27, URZ ;  /* 0x0000001b070672a5 */ /* 0x000fe4000f8e00ff */
[----:B------:R-:W-:Y:S01]  /*1530*/  USHF.L.U32 UR6, UR30, 0x18, URZ ;  /* 0x000000181e067899 */ /* 0x000fe200080006ff */
[----:B------:R-:W-:Y:S01]  /*1540*/  IMAD.MOV R8, RZ, RZ, -R7 ;  /* 0x000000ffff087224 */ /* 0x000fe200078e0a07 */
[----:B------:R-:W-:Y:S01]  /*1550*/  UIADD3 UR7, UPT, UPT, -UR7, URZ, URZ ;  /* 0x000000ff07077290 */ /* 0x000fe2000fffe1ff */
[----:B------:R-:W1:Y:S02]  /*1560*/  LDCU.128 UR8, c[0x0][0x380] ;  /* 0x00007000ff0877ac */ /* 0x000e640008000c00 */
[----:B------:R-:W-:Y:S02]  /*1570*/  IMAD R8, R8, UR32, R3 ;  /* 0x0000002008087c24 */ /* 0x000fe4000f8e0203 */
[----:B------:R-:W-:Y:S01]  /*1580*/  IMAD.U32 R7, RZ, RZ, UR6 ;  /* 0x00000006ff077e24 */ /* 0x000fe2000f8e00ff */
[----:B------:R-:W-:-:S02]  /*1590*/  UIMAD UR7, UR32, UR7, UR27 ;  /* 0x00000007200772a4 */ /* 0x000fc4000f8e021b */
[----:B------:R-:W-:Y:S02]  /*15a0*/  ISETP.GE.U32.AND P0, PT, R8, UR32, PT ;  /* 0x0000002008007c0c */ /* 0x000fe4000bf06070 */
[----:B------:R-:W-:-:S11]  /*15b0*/  UISETP.GE.U32.AND UP0, UPT, UR7, UR32, UPT ;  /* 0x000000200700728c */ /* 0x000fd6000bf06070 */
[----:B------:R-:W-:Y:S01]  /*15c0*/  @P0 VIADD R8, R8, -UR32 ;  /* 0x8000002008080c36 */ /* 0x000fe20008000000 */
[----:B------:R-:W-:-:S04]  /*15d0*/  @UP0 UIADD3 UR7, UPT, UPT, UR7, -UR32, URZ ;  /* 0x8000002007070290 */ /* 0x000fc8000fffe0ff */
[----:B------:R-:W-:Y:S01]  /*15e0*/  ISETP.GE.U32.AND P0, PT, R8, UR32, PT ;  /* 0x0000002008007c0c */ /* 0x000fe2000bf06070 */
[----:B------:R-:W-:-:S11]  /*15f0*/  UISETP.GE.U32.AND UP0, UPT, UR7, UR32, UPT ;  /* 0x000000200700728c */ /* 0x000fd6000bf06070 */
[----:B------:R-:W-:Y:S02]  /*1600*/  @UP0 UIADD3 UR7, UPT, UPT, UR7, -UR32, URZ ;  /* 0x8000002007070290 */ /* 0x000fe4000fffe0ff */
[----:B------:R-:W-:-:S05]  /*1610*/  @P0 VIADD R8, R8, -UR32 ;  /* 0x8000002008080c36 */ /* 0x000fca0008000000 */
[C---:B------:R-:W-:Y:S02]  /*1620*/  SEL R24, R5.reuse, R8, !P1 ;  /* 0x0000000805187207 */ /* 0x040fe40004800000 */
[----:B------:R-:W-:-:S04]  /*1630*/  SEL R5, R5, UR7, !P1 ;  /* 0x0000000705057c07 */ /* 0x000fc8000c800000 */
[----:B------:R-:W-:Y:S01]  /*1640*/  PRMT R24, R24, 0x5410, R5 ;  /* 0x0000541018187816 */ /* 0x000fe20000000005 */
[----:B-1234-:R-:W-:-:S07]  /*1650*/  IMAD.MOV.U32 R5, RZ, RZ, RZ ;  /* 0x000000ffff057224 */ /* 0x01efce00078e00ff */
.L_x_24:
[----:B------:R-:W-:Y:S02]  /*1660*/  UIMAD UR32, UR5, UR46, URZ ;  /* 0x0000002e052072a4 */ /* 0x000fe4000f8e02ff */
[----:B------:R-:W-:Y:S02]  /*1670*/  UIMAD.WIDE.U32 UR6, UR4, UR46, UR30 ;  /* 0x0000002e040672a5 */ /* 0x000fe4000f8e001e */
[----:B------:R-:W-:-:S04]  /*1680*/  UIMAD UR32, UR4, UR47, UR32 ;  /* 0x0000002f042072a4 */ /* 0x000fc8000f8e0220 */
[----:B------:R-:W-:Y:S02]  /*1690*/  UIADD3 UR45, UPT, UPT, UR32, UR7, URZ ;  /* 0x00000007202d7290 */ /* 0x000fe4000fffe0ff */
[----:B------:R-:W-:-:S04]  /*16a0*/  UIADD3 UR32, UP0, UPT, UR6, UR48, URZ ;  /* 0x0000003006207290 */ /* 0x000fc8000ff1e0ff */
[----:B------:R-:W-:Y:S02]  /*16b0*/  UIADD3.X UR42, UPT, UPT, UR45, UR49, URZ, UP0, !UPT ;  /* 0x000000312d2a7290 */ /* 0x000fe400087fe4ff */
[----:B------:R-:W-:-:S04]  /*16c0*/  IMAD.U32 R12, RZ, RZ, UR32 ;  /* 0x00000020ff0c7e24 */ /* 0x000fc8000f8e00ff */
[----:B--2---:R-:W-:-:S05]  /*16d0*/  IMAD.U32 R13, RZ, RZ, UR42 ;  /* 0x0000002aff0d7e24 */ /* 0x004fca000f8e00ff */
[----:B------:R1:W5:Y:S01]  /*16e0*/  LDG.E.U8 R10, desc[UR36][R12.64] ;  /* 0x000000240c0a7981 */ /* 0x000362000c1e1100 */
[----:B------:R-:W-:Y:S01]  /*16f0*/  LOP3.LUT P0, RZ, R0, 0xff, RZ, 0xc0, !PT ;  /* 0x000000ff00ff7812 */ /* 0x000fe2000780c0ff */
[----:B------:R-:W-:-:S12]  /*1700*/  IMAD.U32 R6, RZ, RZ, UR24 ;  /* 0x00000018ff067e24 */ /* 0x000fd8000f8e00ff */
[----:B-1----:R-:W-:Y:S05]  /*1710*/  @!P0 BRA `(.L_x_12) ;  /* 0x0000000000248947 */ /* 0x002fea0003800000 */
[----:B------:R-:W-:-:S06]  /*1720*/  ULOP3.LUT UR32, UR44, UR47, URZ, 0xfc, !UPT ;  /* 0x0000002f2c207292 */ /* 0x000fcc000f8efcff */
[----:B------:R-:W-:-:S13]  /*1730*/  ISETP.NE.U32.AND P0, PT, RZ, UR32, PT ;  /* 0x00000020ff007c0c */ /* 0x000fda000bf05070 */
[----:B------:R-:W-:Y:S01]  /*1740*/  @!P0 PRMT R6, R24, 0x7632, R6 ;  /* 0x0000763218068816 */ /* 0x000fe20000000006 */
[----:B------:R-:W-:Y:S06]  /*1750*/  @!P0 BRA `(.L_x_12) ;  /* 0x0000000000148947 */ /* 0x000fec0003800000 */
[----:B------:R-:W-:Y:S01]  /*1760*/  IMAD.U32 R8, RZ, RZ, UR27 ;  /* 0x0000001bff087e24 */ /* 0x000fe2000f8e00ff */
[----:B------:R-:W-:Y:S01]  /*1770*/  MOV R6, 0x17a0 ;  /* 0x000017a000067802 */ /* 0x000fe20000000f00 */
[----:B------:R-:W-:-:S07]  /*1780*/  IMAD.U32 R9, RZ, RZ, UR44 ;  /* 0x0000002cff097e24 */ /* 0x000fce000f8e00ff */
[----:B0----5:R-:W-:Y:S05]  /*1790*/  CALL.REL.NOINC `($__internal_1_$__cuda_sm20_rem_u64) ;  /* 0x0000001400907944 */ /* 0x021fea0003c00000 */
[----:B------:R-:W-:-:S07]  /*17a0*/  PRMT R6, R16, 0x7610, R6 ;  /* 0x0000761010067816 */ /* 0x000fce0000000006 */
.L_x_12:
[----:B------:R-:W-:-:S04]  /*17b0*/  PRMT R6, R6, 0x8880, RZ ;  /* 0x0000888006067816 */ /* 0x000fc800000000ff */
[----:B------:R-:W-:Y:S01]  /*17c0*/  SHF.R.S32.HI R11, RZ, 0x1f, R6 ;  /* 0x0000001fff0b7819 */ /* 0x000fe20000011406 */
[----:B------:R-:W-:-:S04]  /*17d0*/  IMAD.WIDE.U32 R8, R6, R14, UR30 ;  /* 0x0000001e06087e25 */ /* 0x000fc8000f8e000e */
[----:B------:R-:W-:Y:S01]  /*17e0*/  IMAD R11, R11, R14, RZ ;  /* 0x0000000e0b0b7224 */ /* 0x000fe200078e02ff */
[----:B------:R-:W-:-:S03]  /*17f0*/  IADD3 R8, P0, PT, R8, UR48, RZ ;  /* 0x0000003008087c10 */ /* 0x000fc6000ff1e0ff */
        /* <DEDUP_REMOVED lines=9> */
[----:B------:R-:W-:Y:S01]  /*1890*/  @!P0 PRMT R6, R24, 0x7610, R6 ;  /* 0x0000761018068816 */ /* 0x000fe20000000006 */
[----:B------:R-:W-:Y:S06]  /*18a0*/  @!P0 BRA `(.L_x_13) ;  /* 0x0000000000148947 */ /* 0x000fec0003800000 */
[----:B------:R-:W-:Y:S01]  /*18b0*/  IMAD.MOV.U32 R8, RZ, RZ, R3 ;  /* 0x000000ffff087224 */ /* 0x000fe200078e0003 */
[----:B------:R-:W-:Y:S01]  /*18c0*/  MOV R6, 0x18f0 ;  /* 0x000018f000067802 */ /* 0x000fe20000000f00 */
[----:B------:R-:W-:-:S07]  /*18d0*/  IMAD.MOV.U32 R9, RZ, RZ, R4 ;  /* 0x000000ffff097224 */ /* 0x000fce00078e0004 */
[----:B0----5:R-:W-:Y:S05]  /*18e0*/  CALL.REL.NOINC `($__internal_1_$__cuda_sm20_rem_u64) ;  /* 0x00000014003c7944 */ /* 0x021fea0003c00000 */
[----:B------:R-:W-:-:S07]  /*18f0*/  PRMT R6, R16, 0x7610, R6 ;  /* 0x0000761010067816 */ /* 0x000fce0000000006 */
.L_x_13:
[----:B------:R-:W-:-:S04]  /*1900*/  PRMT R6, R6, 0x8880, RZ ;  /* 0x0000888006067816 */ /* 0x000fc800000000ff */
[----:B------:R-:W-:Y:S01]  /*1910*/  SHF.R.S32.HI R17, RZ, 0x1f, R6 ;  /* 0x0000001fff117819 */ /* 0x000fe20000011406 */
[----:B------:R-:W-:-:S04]  /*1920*/  IMAD.WIDE.U32 R8, R6, R14, UR30 ;  /* 0x0000001e06087e25 */ /* 0x000fc8000f8e000e */
[----:B------:R-:W-:Y:S01]  /*1930*/  IMAD R17, R17, R14, RZ ;  /* 0x0000000e11117224 */ /* 0x000fe200078e02ff */
[----:B------:R-:W-:-:S03]  /*1940*/  IADD3 R8, P0, PT, R8, UR48, RZ ;  /* 0x0000003008087c10 */ /* 0x000fc6000ff1e0ff */
[----:B------:R-:W-:-:S05]  /*1950*/  IMAD R17, R6, R15, R17 ;  /* 0x0000000f06117224 */ /* 0x000fca00078e0211 */
[----:B------:R-:W-:-:S05]  /*1960*/  IADD3.X R9, PT, PT, R9, UR49, R17, P0, !PT ;  /* 0x0000003109097c10 */ /* 0x000fca00087fe411 */
[----:B------:R-:W2:Y:S01]  /*1970*/  LDG.E.U8 R8, desc[UR36][R8.64] ;  /* 0x0000002408087981 */ /* 0x000ea2000c1e1100 */
[----:B------:R-:W-:Y:S01]  /*1980*/  ULOP3.LUT UP0, URZ, UR30, 0xff, URZ, 0xc0, !UPT ;  /* 0x000000ff1eff7892 */ /* 0x000fe2000f80c0ff */
[----:B------:R-:W-:Y:S01]  /*1990*/  IMAD.U32 R6, RZ, RZ, UR24 ;  /* 0x00000018ff067e24 */ /* 0x000fe2000f8e00ff */
[----:B--2--5:R-:W-:-:S07]  /*19a0*/  IADD3 R10, PT, PT, R8, R11, R10 ;  /* 0x0000000b080a7210 */ /* 0x024fce0007ffe00a */
[----:B------:R-:W-:Y:S05]  /*19b0*/  BRA.U !UP0, `(.L_x_14) ;  /* 0x0000000108787547 */ /* 0x000fea000b800000 */
[----:B------:R-:W-:-:S04]  /*19c0*/  IADD3 RZ, P0, PT, RZ, R5, RZ ;  /* 0x00000005ffff7210 */ /* 0x000fc80007f1e0ff */
[----:B------:R-:W-:-:S04]  /*19d0*/  IADD3.X R6, PT, PT, R7, -0x1000000, RZ, P0, !PT ;  /* 0xff00000007067810 */ /* 0x000fc800007fe4ff */
[--C-:B------:R-:W-:Y:S02]  /*19e0*/  SHF.R.S32.HI R9, RZ, 0x1f, R6.reuse ;  /* 0x0000001fff097819 */ /* 0x100fe40000011406 */
[----:B------:R-:W-:Y:S02]  /*19f0*/  SHF.R.S32.HI R11, RZ, 0x18, R6 ;  /* 0x00000018ff0b7819 */ /* 0x000fe40000011406 */
        /* <DEDUP_REMOVED lines=22> */
.L_x_15:
[----:B------:R-:W-:Y:S01]  /*1b60*/  IMAD.MOV.U32 R8, RZ, RZ, R11 ;  /* 0x000000ffff087224 */ /* 0x000fe200078e000b */
[----:B------:R-:W-:-:S07]  /*1b70*/  MOV R6, 0x1b90 ;  /* 0x00001b9000067802 */ /* 0x000fce0000000f00 */
[----:B0-----:R-:W-:Y:S05]  /*1b80*/  CALL.REL.NOINC `($__internal_1_$__cuda_sm20_rem_u64) ;  /* 0x0000001000947944 */ /* 0x001fea0003c00000 */
[----:B------:R-:W-:-:S07]  /*1b90*/  PRMT R6, R16, 0x7610, R6 ;  /* 0x0000761010067816 */ /* 0x000fce0000000006 */
.L_x_14:
[----:B------:R-:W-:-:S05]  /*1ba0*/  PRMT R6, R6, 0x8880, RZ ;  /* 0x0000888006067816 */ /* 0x000fca00000000ff */
[----:B------:R-:W-:Y:S02]  /*1bb0*/  IMAD.MOV.U32 R8, RZ, RZ, R6 ;  /* 0x000000ffff087224 */ /* 0x000fe400078e0006 */
[----:B------:R-:W-:-:S03]  /*1bc0*/  IMAD R6, R14, UR5, RZ ;  /* 0x000000050e067c24 */ /* 0x000fc6000f8e02ff */
[----:B------:R-:W-:Y:S01]  /*1bd0*/  SHF.R.S32.HI R9, RZ, 0x1f, R8 ;  /* 0x0000001fff097819 */ /* 0x000fe20000011408 */
[----:B------:R-:W-:Y:S02]  /*1be0*/  IMAD R11, R15, UR4, R6 ;  /* 0x000000040f0b7c24 */ /* 0x000fe4000f8e0206 */
[----:B------:R-:W-:-:S03]  /*1bf0*/  IMAD.WIDE.U32 R8, R14, UR4, R8 ;  /* 0x000000040e087c25 */ /* 0x000fc6000f8e0008 */
[----:B------:R-:W-:-:S04]  /*1c00*/  IADD3 R8, P0, PT, R8, UR48, RZ ;  /* 0x0000003008087c10 */ /* 0x000fc8000ff1e0ff */
[----:B------:R-:W-:-:S05]  /*1c10*/  IADD3.X R9, PT, PT, R11, UR49, R9, P0, !PT ;  /* 0x000000310b097c10 */ /* 0x000fca00087fe409 */
[----:B------:R1:W5:Y:S01]  /*1c20*/  LDG.E.U8 R11, desc[UR36][R8.64] ;  /* 0x00000024080b7981 */ /* 0x000362000c1e1100 */
[----:B------:R-:W-:Y:S01]  /*1c30*/  UIADD3 UR32, UPT, UPT, UR30, 0x1, URZ ;  /* 0x000000011e207890 */ /* 0x000fe2000fffe0ff */
[----:B------:R-:W-:-:S03]  /*1c40*/  IMAD.U32 R6, RZ, RZ, UR24 ;  /* 0x00000018ff067e24 */ /* 0x000fc6000f8e00ff */
[----:B------:R-:W-:-:S04]  /*1c50*/  ULOP3.LUT UR42, UR32, 0xff, URZ, 0xc0, !UPT ;  /* 0x000000ff202a7892 */ /* 0x000fc8000f8ec0ff */
[----:B------:R-:W-:-:S09]  /*1c60*/  UISETP.NE.AND UP0, UPT, UR42, 0xff, UPT ;  /* 0x000000ff2a00788c */ /* 0x000fd2000bf05270 */
[----:B-1----:R-:W-:Y:S05]  /*1c70*/  BRA.U !UP0, `(.L_x_16) ;  /* 0x0000000108787547 */ /* 0x002fea000b800000 */
[----:B------:R-:W-:-:S04]  /*1c80*/  ULOP3.LUT UR32, UR32, 0xffff, URZ, 0xc0, !UPT ;  /* 0x0000ffff20207892 */ /* 0x000fc8000f8ec0ff */
[----:B------:R-:W-:-:S04]  /*1c90*/  UPRMT UR32, UR32, 0x8880, URZ ;  /* 0x0000888020207896 */ /* 0x000fc800080000ff */
[----:B------:R-:W-:-:S06]  /*1ca0*/  USHF.R.S32.HI UR42, URZ, 0x1f, UR32 ;  /* 0x0000001fff2a7899 */ /* 0x000fcc0008011420 */
[----:B------:R-:W-:-:S04]  /*1cb0*/  LOP3.LUT R6, R15, UR42, RZ, 0xfc, !PT ;  /* 0x0000002a0f067c12 */ /* 0x000fc8000f8efcff */
        /* <DEDUP_REMOVED lines=11> */
[----:B------:R-:W-:-:S04]  /*1d70*/  IMAD.HI.U32 R6, R6, UR32, RZ ;  /* 0x0000002006067c27 */ /* 0x000fc8000f8e00ff */
[----:B------:R-:W-:-:S04]  /*1d80*/  IMAD.MOV R9, RZ, RZ, -R6 ;  /* 0x000000ffff097224 */ /* 0x000fc800078e0a06 */
[----:B------:R-:W-:-:S05]  /*1d90*/  IMAD R9, R14, R9, UR32 ;  /* 0x000000200e097e24 */ /* 0x000fca000f8e0209 */
[----:B------:R-:W-:-:S13]  /*1da0*/  ISETP.GE.U32.AND P0, PT, R9, R14, PT ;  /* 0x0000000e0900720c */ /* 0x000fda0003f06070 */
[----:B------:R-:W-:-:S04]  /*1db0*/  @P0 IADD3 R9, PT, PT, R9, -R14, RZ ;  /* 0x8000000e09090210 */ /* 0x000fc80007ffe0ff */
[----:B------:R-:W-:-:S13]  /*1dc0*/  ISETP.GE.U32.AND P0, PT, R9, R14, PT ;  /* 0x0000000e0900720c */ /* 0x000fda0003f06070 */
[----:B------:R-:W-:Y:S01]  /*1dd0*/  @P0 IMAD.IADD R9, R9, 0x1, -R14 ;  /* 0x0000000109090824 */ /* 0x000fe200078e0a0e */
[----:B------:R-:W-:-:S04]  /*1de0*/  @!P1 LOP3.LUT R9, RZ, R14, RZ, 0x33, !PT ;  /* 0x0000000eff099212 */ /* 0x000fc800078e33ff */
[----:B------:R-:W-:Y:S01]  /*1df0*/  PRMT R6, R9, 0x7610, R6 ;  /* 0x0000761009067816 */ /* 0x000fe20000000006 */
[----:B------:R-:W-:Y:S06]  /*1e00*/  BRA `(.L_x_16) ;  /* 0x0000000000147947 */ /* 0x000fec0003800000 */
.L_x_17:
[----:B------:R-:W-:Y:S01]  /*1e10*/  IMAD.U32 R8, RZ, RZ, UR32 ;  /* 0x00000020ff087e24 */ /* 0x000fe2000f8e00ff */
[----:B------:R-:W-:Y:S01]  /*1e20*/  MOV R6, 0x1e50 ;  /* 0x00001e5000067802 */ /* 0x000fe20000000f00 */
[----:B------:R-:W-:-:S07]  /*1e30*/  IMAD.U32 R9, RZ, RZ, UR42 ;  /* 0x0000002aff097e24 */ /* 0x000fce000f8e00ff */
[----:B0----5:R-:W-:Y:S05]  /*1e40*/  CALL.REL.NOINC `($__internal_1_$__cuda_sm20_rem_u64) ;  /* 0x0000000c00e47944 */ /* 0x021fea0003c00000 */
[----:B------:R-:W-:-:S07]  /*1e50*/  PRMT R6, R16, 0x7610, R6 ;  /* 0x0000761010067816 */ /* 0x000fce0000000006 */
.L_x_16:
[----:B------:R-:W-:Y:S01]  /*1e60*/  PRMT R6, R6, 0x8880, RZ ;  /* 0x0000888006067816 */ /* 0x000fe200000000ff */
[----:B------:R-:W-:-:S03]  /*1e70*/  UIMAD UR7, UR5, UR46, URZ ;  /* 0x0000002e050772a4 */ /* 0x000fc6000f8e02ff */
[----:B------:R-:W-:Y:S01]  /*1e80*/  R2UR UR42, R6 ;  /* 0x00000000062a72ca */ /* 0x000fe200000e0000 */
[----:B------:R-:W-:-:S12]  /*1e90*/  UIMAD UR7, UR4, UR47, UR7 ;  /* 0x0000002f040772a4 */ /* 0x000fd8000f8e0207 */
[----:B------:R-:W-:-:S04]  /*1ea0*/  USHF.R.S32.HI UR43, URZ, 0x1f, UR42 ;  /* 0x0000001fff2b7899 */ /* 0x000fc8000801142a */
[----:B------:R-:W-:-:S04]  /*1eb0*/  UIMAD.WIDE.U32 UR42, UR4, UR46, UR42 ;  /* 0x0000002e042a72a5 */ /* 0x000fc8000f8e002a */
[----:B------:R-:W-:-:S04]  /*1ec0*/  UIADD3 UR32, UP0, UPT, UR42, UR8, URZ ;  /* 0x000000082a207290 */ /* 0x000fc8000ff1e0ff */
[----:B------:R-:W-:Y:S02]  /*1ed0*/  UIADD3.X UR42, UPT, UPT, UR9, UR7, UR43, UP0, !UPT ;  /* 0x00000007092a7290 */ /* 0x000fe400087fe42b */
[----:B------:R-:W-:-:S04]  /*1ee0*/  IMAD.U32 R8, RZ, RZ, UR32 ;  /* 0x00000020ff087e24 */ /* 0x000fc8000f8e00ff */
[----:B------:R-:W-:-:S05]  /*1ef0*/  IMAD.U32 R9, RZ, RZ, UR42 ;  /* 0x0000002aff097e24 */ /* 0x000fca000f8e00ff */
[----:B------:R-:W2:Y:S01]  /*1f00*/  LDG.E.U8 R8, desc[UR36][R8.64] ;  /* 0x0000002408087981 */ /* 0x000ea2000c1e1100 */
[----:B------:R-:W-:Y:S01]  /*1f10*/  UIADD3 UR6, UP0, UPT, UR6, UR10, URZ ;  /* 0x0000000a06067290 */ /* 0x000fe2000ff1e0ff */
[----:B------:R-:W-:-:S03]  /*1f20*/  IMAD.MOV.U32 R17, RZ, RZ, 0x1 ;  /* 0x00000001ff117424 */ /* 0x000fc600078e00ff */
[----:B------:R-:W-:Y:S01]  /*1f30*/  UIADD3.X UR7, UPT, UPT, UR45, UR11, URZ, UP0, !UPT ;  /* 0x0000000b2d077290 */ /* 0x000fe200087fe4ff */
[----:B--2--5:R-:W-:-:S05]  /*1f40*/  IADD3 R10, PT, PT, R8, R10, R11 ;  /* 0x0000000a080a7210 */ /* 0x024fca0007ffe00b */
[----:B------:R-:W-:Y:S01]  /*1f50*/  IMAD.U32 R11, RZ, RZ, UR7 ;  /* 0x00000007ff0b7e24 */ /* 0x000fe2000f8e00ff */
[----:B------:R-:W-:Y:S01]  /*1f60*/  PRMT R6, R10, 0x8880, RZ ;  /* 0x000088800a067816 */ /* 0x000fe200000000ff */
[----:B------:R-:W-:-:S03]  /*1f70*/  IMAD.U32 R10, RZ, RZ, UR6 ;  /* 0x00000006ff0a7e24 */ /* 0x000fc6000f8e00ff */
[----:B------:R-:W-:-:S04]  /*1f80*/  ISETP.GT.AND P0, PT, R6, -0x1, PT ;  /* 0xffffffff0600780c */ /* 0x000fc80003f04270 */
[----:B------:R-:W-:-:S05]  /*1f90*/  SEL R17, R17, 0xffff, P0 ;  /* 0x0000ffff11117807 */ /* 0x000fca0000000000 */
[----:B------:R1:W-:Y:S04]  /*1fa0*/  STG.E.U8 desc[UR36][R10.64], R17 ;  /* 0x000000110a007986 */ /* 0x0003e8000c101124 */
        /* <DEDUP_REMOVED lines=13> */
.L_x_18:
        /* <DEDUP_REMOVED lines=21> */
.L_x_19:
        /* <DEDUP_REMOVED lines=8> */
[----:B------:R-:W-:Y:S01]  /*2250*/  UIADD3 UR32, UPT, UPT, UR30, 0x1, URZ ;  /* 0x000000011e207890 */ /* 0x000fe2000fffe0ff */
[----:B------:R-:W-:-:S03]  /*2260*/  IMAD.U32 R6, RZ, RZ, UR24 ;  /* 0x00000018ff067e24 */ /* 0x000fc6000f8e00ff */
[----:B------:R-:W-:Y:S01]  /*2270*/  ULOP3.LUT UP0, URZ, UR32, 0xff, URZ, 0xc0, !UPT ;  /* 0x000000ff20ff7892 */ /* 0x000fe2000f80c0ff */
[----:B--2--5:R-:W-:-:S08]  /*2280*/  IADD3 R11, PT, PT, R8, R11, R12 ;  /* 0x0000000b080b7210 */ /* 0x024fd00007ffe00c */
[----:B------:R-:W-:Y:S05]  /*2290*/  BRA.U !UP0, `(.L_x_20) ;  /* 0x0000000108707547 */ /* 0x000fea000b800000 */
        /* <DEDUP_REMOVED lines=24> */
.L_x_21:
[----:B------:R-:W-:Y:S01]  /*2420*/  IMAD.MOV.U32 R8, RZ, RZ, R10 ;  /* 0x000000ffff087224 */ /* 0x000fe200078e000a */
[----:B------:R-:W-:-:S07]  /*2430*/  MOV R6, 0x2450 ;  /* 0x0000245000067802 */ /* 0x000fce0000000f00 */
[----:B0-----:R-:W-:Y:S05]  /*2440*/  CALL.REL.NOINC `($__internal_1_$__cuda_sm20_rem_u64) ;  /* 0x0000000800647944 */ /* 0x001fea0003c00000 */
[----:B------:R-:W-:-:S07]  /*2450*/  PRMT R6, R16, 0x7610, R6 ;  /* 0x0000761010067816 */ /* 0x000fce0000000006 */
.L_x_20:
        /* <DEDUP_REMOVED lines=29> */
[----:B------:R-:W-:-:S05]  /*2630*/  IMAD.HI.U32 R6, R6, UR32, RZ ;  /* 0x0000002006067c27 */ /* 0x000fca000f8e00ff */
[----:B------:R-:W-:-:S05]  /*2640*/  IADD3 R9, PT, PT, -R6, RZ, RZ ;  /* 0x000000ff06097210 */ /* 0x000fca0007ffe1ff */
[----:B------:R-:W-:-:S05]  /*2650*/  IMAD R9, R14, R9, UR32 ;  /* 0x000000200e097e24 */ /* 0x000fca000f8e0209 */
[----:B------:R-:W-:-:S13]  /*2660*/  ISETP.GE.U32.AND P0, PT, R9, R14, PT ;  /* 0x0000000e0900720c */ /* 0x000fda0003f06070 */
[----:B------:R-:W-:-:S05]  /*2670*/  @P0 IMAD.IADD R9, R9, 0x1, -R14 ;  /* 0x0000000109090824 */ /* 0x000fca00078e0a0e */
[----:B------:R-:W-:-:S13]  /*2680*/  ISETP.GE.U32.AND P0, PT, R9, R14, PT ;  /* 0x0000000e0900720c */ /* 0x000fda0003f06070 */
[----:B------:R-:W-:Y:S01]  /*2690*/  @P0 IMAD.IADD R9, R9, 0x1, -R14 ;  /* 0x0000000109090824 */ /* 0x000fe200078e0a0e */
[----:B------:R-:W-:-:S04]  /*26a0*/  @!P1 LOP3.LUT R9, RZ, R14, RZ, 0x33, !PT ;  /* 0x0000000eff099212 */ /* 0x000fc800078e33ff */
[----:B------:R-:W-:Y:S01]  /*26b0*/  PRMT R6, R9, 0x7610, R6 ;  /* 0x0000761009067816 */ /* 0x000fe20000000006 */
[----:B------:R-:W-:Y:S06]  /*26c0*/  BRA `(.L_x_22) ;  /* 0x0000000000147947 */ /* 0x000fec0003800000 */
.L_x_23:
[----:B------:R-:W-:Y:S01]  /*26d0*/  IMAD.U32 R8, RZ, RZ, UR32 ;  /* 0x00000020ff087e24 */ /* 0x000fe2000f8e00ff */
[----:B------:R-:W-:Y:S01]  /*26e0*/  MOV R6, 0x2710 ;  /* 0x0000271000067802 */ /* 0x000fe20000000f00 */
[----:B------:R-:W-:-:S07]  /*26f0*/  IMAD.U32 R9, RZ, RZ, UR42 ;  /* 0x0000002aff097e24 */ /* 0x000fce000f8e00ff */
[----:B0----5:R-:W-:Y:S05]  /*2700*/  CALL.REL.NOINC `($__internal_1_$__cuda_sm20_rem_u64) ;  /* 0x0000000400b47944 */ /* 0x021fea0003c00000 */
[----:B------:R-:W-:-:S07]  /*2710*/  PRMT R6, R16, 0x7610, R6 ;  /* 0x0000761010067816 */ /* 0x000fce0000000006 */
.L_x_22:
        /* <DEDUP_REMOVED lines=11> */
[----:B------:R-:W-:Y:S01]  /*27d0*/  IMAD.MOV.U32 R13, RZ, RZ, 0x1 ;  /* 0x00000001ff0d7424 */ /* 0x000fe200078e00ff */
[----:B------:R-:W-:-:S04]  /*27e0*/  UIADD3 UR30, UP0, UPT, UR30, 0x2, URZ ;  /* 0x000000021e1e7890 */ /* 0x000fc8000ff1e0ff */
[----:B------:R-:W-:Y:S01]  /*27f0*/  UIADD3.X UR31, UPT, UPT, URZ, UR31, URZ, UP0, !UPT ;  /* 0x0000001fff1f7290 */ /* 0x000fe200087fe4ff */
[----:B--2--5:R-:W-:Y:S01]  /*2800*/  IADD3 R10, PT, PT, R8, R11, R10 ;  /* 0x0000000b080a7210 */ /* 0x024fe20007ffe00a */
[----:B------:R-:W-:-:S03]  /*2810*/  IMAD.U32 R11, RZ, RZ, UR7 ;  /* 0x00000007ff0b7e24 */ /* 0x000fc6000f8e00ff */
[----:B------:R-:W-:Y:S01]  /*2820*/  PRMT R6, R10, 0x8880, RZ ;  /* 0x000088800a067816 */ /* 0x000fe200000000ff */
[----:B------:R-:W-:Y:S01]  /*2830*/  IMAD.U32 R10, RZ, RZ, UR6 ;  /* 0x00000006ff0a7e24 */ /* 0x000fe2000f8e00ff */
[----:B------:R-:W-:Y:S02]  /*2840*/  UIADD3 UR6, UP0, UPT, UR30, -UR38, URZ ;  /* 0x800000261e067290 */ /* 0x000fe4000ff1e0ff */
[----:B------:R-:W-:Y:S02]  /*2850*/  ISETP.GT.AND P0, PT, R6, -0x1, PT ;  /* 0xffffffff0600780c */ /* 0x000fe40003f04270 */
[----:B------:R-:W-:Y:S02]  /*2860*/  UIADD3.X UR7, UPT, UPT, UR31, ~UR39, URZ, UP0, !UPT ;  /* 0x800000271f077290 */ /* 0x000fe400087fe4ff */
[----:B------:R-:W-:Y:S01]  /*2870*/  SEL R13, R13, 0xffff, P0 ;  /* 0x0000ffff0d0d7807 */ /* 0x000fe20000000000 */
[----:B------:R-:W-:Y:S01]  /*2880*/  UISETP.NE.U32.AND UP0, UPT, UR6, URZ, UPT ;  /* 0x000000ff0600728c */ /* 0x000fe2000bf05070 */
[----:B------:R-:W-:-:S03]  /*2890*/  IADD3 R5, P0, PT, RZ, R5, RZ ;  /* 0x00000005ff057210 */ /* 0x000fc60007f1e0ff */
[----:B------:R2:W-:Y:S01]  /*28a0*/  STG.E.U8 desc[UR36][R10.64+0x1], R13 ;  /* 0x0000010d0a007986 */ /* 0x0005e2000c101124 */
[----:B------:R-:W-:Y:S01]  /*28b0*/  UISETP.NE.AND.EX UP0, UPT, UR7, URZ, UPT, UP0 ;  /* 0x000000ff0700728c */ /* 0x000fe2000bf05300 */
[----:B------:R-:W-:-:S08]  /*28c0*/  IADD3.X R7, PT, PT, R7, 0x2000000, RZ, P0, !PT ;  /* 0x0200000007077810 */ /* 0x000fd000007fe4ff */
[----:B------:R-:W-:Y:S05]  /*28d0*/  BRA.U UP0, `(.L_x_24) ;  /* 0xffffffed00607547 */ /* 0x000fea000b83ffff */
.L_x_2:
[----:B------:R-:W3:Y:S02]  /*28e0*/  LDCU.64 UR4, c[0x0][0x390] ;  /* 0x00007200ff0477ac */ /* 0x000ee40008000a00 */
[----:B---3--:R-:W-:-:S04]  /*28f0*/  UIADD3 UR18, UP0, UPT, UR18, UR4, URZ ;  /* 0x0000000412127290 */ /* 0x008fc8000ff1e0ff */
[----:B------:R-:W-:Y:S02]  /*2900*/  UIADD3.X UR19, UPT, UPT, UR19, UR5, URZ, UP0, !UPT ;  /* 0x0000000513137290 */ /* 0x000fe400087fe4ff */
[----:B------:R-:W-:-:S04]  /*2910*/  UISETP.GE.U32.AND UP0, UPT, UR18, UR34, UPT ;  /* 0x000000221200728c */ /* 0x000fc8000bf06070 */
[----:B------:R-:W-:-:S09]  /*2920*/  UISETP.GE.U32.AND.EX UP0, UPT, UR19, UR16, UPT, UP0 ;  /* 0x000000101300728c */ /* 0x000fd2000bf06100 */
[----:B------:R-:W-:Y:S05]  /*2930*/  BRA.U !UP0, `(.L_x_25) ;  /* 0xffffffdd08487547 */ /* 0x000fea000b83ffff */
[----:B0-----:R-:W-:Y:S05]  /*2940*/  EXIT ;  /* 0x000000000000794d */ /* 0x001fea0003800000 */
        .weak           $__internal_0_$__cuda_sm20_div_u64
        .type           $__internal_0_$__cuda_sm20_div_u64,@function
        .size           $__internal_0_$__cuda_sm20_div_u64,($__internal_1_$__cuda_sm20_rem_u64 - $__internal_0_$__cuda_sm20_div_u64)
$__internal_0_$__cuda_sm20_div_u64:
[----:B------:R-:W0:Y:S08]  /*2950*/  I2F.U64.RP R0, UR14 ;  /* 0x0000000e00007d12 */ /* 0x000e300008309000 */
[----:B0-----:R-:W0:Y:S02]  /*2960*/  MUFU.RCP R0, R0 ;  /* 0x0000000000007308 */ /* 0x001e240000001000 */
[----:B0-----:R-:W-:-:S06]  /*2970*/  VIADD R2, R0, 0x1ffffffe ;  /* 0x1ffffffe00027836 */ /* 0x001fcc0000000000 */
[----:B------:R-:W0:Y:S02]  /*2980*/  F2I.U64.TRUNC R2, R2 ;  /* 0x0000000200027311 */ /* 0x000e24000020d800 */
[----:B0-----:R-:W-:Y:S01]  /*2990*/  R2UR UR4, R2 ;  /* 0x00000000020472ca */ /* 0x001fe200000e0000 */
[----:B------:R-:W-:Y:S01]  /*29a0*/  IMAD.MOV.U32 R2, RZ, RZ, R4 ;  /* 0x000000ffff027224 */ /* 0x000fe200078e0004 */
[----:B------:R-:W-:Y:S01]  /*29b0*/  R2UR UR5, R3 ;  /* 0x00000000030572ca */ /* 0x000fe200000e0000 */
[----:B------:R-:W-:-:S10]  /*29c0*/  IMAD.MOV.U32 R3, RZ, RZ, 0x0 ;  /* 0x00000000ff037424 */ /* 0x000fd400078e00ff */
[----:B------:R-:W-:-:S04]  /*29d0*/  UIMAD.WIDE.U32 UR6, UR4, UR14, URZ ;  /* 0x0000000e040672a5 */ /* 0x000fc8000f8e00ff */
[----:B------:R-:W-:Y:S02]  /*29e0*/  UIMAD UR7, UR4, UR15, UR7 ;  /* 0x0000000f040772a4 */ /* 0x000fe4000f8e0207 */
[----:B------:R-:W-:Y:S02]  /*29f0*/  UIADD3 UR9, UP0, UPT, URZ, -UR6, URZ ;  /* 0x80000006ff097290 */ /* 0x000fe4000ff1e0ff */
[----:B------:R-:W-:Y:S02]  /*2a00*/  UIMAD UR8, UR5, UR14, UR7 ;  /* 0x0000000e050872a4 */ /* 0x000fe4000f8e0207 */
[----:B------:R-:W-:Y:S02]  /*2a10*/  UIMAD.WIDE.U32 UR6, UR4, UR9, URZ ;  /* 0x00000009040672a5 */ /* 0x000fe4000f8e00ff */
[----:B------:R-:W-:-:S05]  /*2a20*/  UIADD3.X UR10, UPT, UPT, URZ, ~UR8, URZ, UP0, !UPT ;  /* 0x80000008ff0a7290 */ /* 0x000fca00087fe4ff */
[----:B------:R-:W-:Y:S01]  /*2a30*/  UMOV UR6, UR7 ;  /* 0x0000000700067c82 */ /* 0x000fe20008000000 */
[----:B------:R-:W-:Y:S02]  /*2a40*/  UMOV UR7, UR4 ;  /* 0x0000000400077c82 */ /* 0x000fe40008000000 */
[----:B------:R-:W-:-:S04]  /*2a50*/  UIMAD.WIDE.U32 UR6, UP0, UR4, UR10, UR6 ;  /* 0x0000000a040672a5 */ /* 0x000fc8000f800006 */
[----:B------:R-:W-:Y:S02]  /*2a60*/  UIMAD.WIDE.U32 UR6, UP1, UR5, UR9, UR6 ;  /* 0x00000009050672a5 */ /* 0x000fe4000f820006 */
[----:B------:R-:W-:Y:S02]  /*2a70*/  UIMAD.WIDE.U32 UR8, UR5, UR10, URZ ;  /* 0x0000000a050872a5 */ /* 0x000fe4000f8e00ff */
[----:B------:R-:W-:Y:S02]  /*2a80*/  UIMAD UR10, UR5, UR10, URZ ;  /* 0x0000000a050a72a4 */ /* 0x000fe4000f8e02ff */
[----:B------:R-:W-:Y:S02]  /*2a90*/  UIADD3.X UR6, UPT, UPT, UR9, UR5, URZ, UP0, !UPT ;  /* 0x0000000509067290 */ /* 0x000fe400087fe4ff */
[----:B------:R-:W-:-:S04]  /*2aa0*/  UIADD3 UR7, UP2, UPT, UR10, UR7, URZ ;  /* 0x000000070a077290 */ /* 0x000fc8000ff5e0ff */
[----:B------:R-:W-:Y:S02]  /*2ab0*/  UIMAD.WIDE.U32 UR4, UR7, UR14, URZ ;  /* 0x0000000e070472a5 */ /* 0x000fe4000f8e00ff */
[----:B------:R-:W-:Y:S02]  /*2ac0*/  UIADD3.X UR8, UPT, UPT, URZ, URZ, UR6, UP2, UP1 ;  /* 0x000000ffff087290 */ /* 0x000fe400097e2406 */
[----:B------:R-:W-:Y:S02]  /*2ad0*/  UIADD3 UR4, UP0, UPT, URZ, -UR4, URZ ;  /* 0x80000004ff047290 */ /* 0x000fe4000ff1e0ff */
[----:B------:R-:W-:Y:S02]  /*2ae0*/  UIMAD UR5, UR7, UR15, UR5 ;  /* 0x0000000f070572a4 */ /* 0x000fe4000f8e0205 */
[----:B------:R-:W-:Y:S02]  /*2af0*/  UIMAD.WIDE.U32 UR10, UR7, UR4, URZ ;  /* 0x00000004070a72a5 */ /* 0x000fe4000f8e00ff */
[----:B------:R-:W-:-:S04]  /*2b00*/  UIMAD UR5, UR8, UR14, UR5 ;  /* 0x0000000e080572a4 */ /* 0x000fc8000f8e0205 */
[----:B------:R-:W-:Y:S01]  /*2b10*/  UIADD3.X UR5, UPT, UPT, URZ, ~UR5, URZ, UP0, !UPT ;  /* 0x80000005ff057290 */ /* 0x000fe200087fe4ff */
[----:B------:R-:W-:-:S03]  /*2b20*/  UMOV UR6, UR11 ;  /* 0x0000000b00067c82 */ /* 0x000fc60008000000 */
[----:B------:R-:W-:Y:S02]  /*2b30*/  UIMAD.WIDE.U32 UR6, UP0, UR7, UR5, UR6 ;  /* 0x00000005070672a5 */ /* 0x000fe4000f800006 */
[----:B------:R-:W-:Y:S02]  /*2b40*/  UIMAD UR9, UR8, UR5, URZ ;  /* 0x00000005080972a4 */ /* 0x000fe4000f8e02ff */
[----:B------:R-:W-:Y:S02]  /*2b50*/  UIMAD.WIDE.U32 UR6, UP1, UR8, UR4, UR6 ;  /* 0x00000004080672a5 */ /* 0x000fe4000f820006 */
[----:B------:R-:W-:Y:S02]  /*2b60*/  UIMAD.WIDE.U32 UR4, UR8, UR5, URZ ;  /* 0x00000005080472a5 */ /* 0x000fe4000f8e00ff */
[----:B------:R-:W-:Y:S02]  /*2b70*/  UIADD3 UR9, UP2, UPT, UR9, UR7, URZ ;  /* 0x0000000709097290 */ /* 0x000fe4000ff5e0ff */
[----:B------:R-:W-:-:S02]  /*2b80*/  UIADD3.X UR8, UPT, UPT, UR5, UR8, URZ, UP0, !UPT ;  /* 0x0000000805087290 */ /* 0x000fc400087fe4ff */
[----:B------:R-:W-:Y:S01]  /*2b90*/  UIMAD.WIDE.U32 UR6, UR9, UR18, URZ ;  /* 0x00000012090672a5 */ /* 0x000fe2000f8e00ff */
[----:B------:R-:W-:Y:S01]  /*2ba0*/  UMOV UR5, URZ ;  /* 0x000000ff00057c82 */ /* 0x000fe20008000000 */
[----:B------:R-:W-:-:S05]  /*2bb0*/  UIADD3.X UR8, UPT, UPT, URZ, URZ, UR8, UP2, UP1 ;  /* 0x000000ffff087290 */ /* 0x000fca00097e2408 */
[----:B------:R-:W-:Y:S01]  /*2bc0*/  UMOV UR4, UR7 ;  /* 0x0000000700047c82 */ /* 0x000fe20008000000 */
[----:B------:R-:W-:Y:S02]  /*2bd0*/  UIMAD.WIDE.U32 UR6, UR8, UR19, URZ ;  /* 0x00000013080672a5 */ /* 0x000fe4000f8e00ff */
[----:B------:R-:W-:-:S04]  /*2be0*/  UIMAD.WIDE.U32 UR4, UR9, UR19, UR4 ;  /* 0x00000013090472a5 */ /* 0x000fc8000f8e0004 */
[----:B------:R-:W-:Y:S02]  /*2bf0*/  UIMAD.WIDE.U32 UR4, UP0, UR8, UR18, UR4 ;  /* 0x00000012080472a5 */ /* 0x000fe4000f800004 */
[----:B------:R-:W-:Y:S02]  /*2c00*/  UIMAD UR8, UR8, UR19, URZ ;  /* 0x00000013080872a4 */ /* 0x000fe4000f8e02ff */
[----:B------:R-:W-:Y:S02]  /*2c10*/  UIADD3.X UR6, UPT, UPT, UR7, URZ, URZ, UP0, !UPT ;  /* 0x000000ff07067290 */ /* 0x000fe400087fe4ff */
[----:B------:R-:W-:-:S04]  /*2c20*/  UIADD3 UR8, UP1, UPT, UR8, UR5, URZ ;  /* 0x0000000508087290 */ /* 0x000fc8000ff3e0ff */
[----:B------:R-:W-:Y:S02]  /*2c30*/  UIMAD.WIDE.U32 UR4, UR8, UR14, URZ ;  /* 0x0000000e080472a5 */ /* 0x000fe4000f8e00ff */
[----:B------:R-:W-:Y:S02]  /*2c40*/  UIADD3.X UR6, UPT, UPT, URZ, UR6, URZ, UP1, !UPT ;  /* 0x00000006ff067290 */ /* 0x000fe40008ffe4ff */
[----:B------:R-:W-:Y:S02]  /*2c50*/  UIMAD UR5, UR8, UR15, UR5 ;  /* 0x0000000f080572a4 */ /* 0x000fe4000f8e0205 */
[----:B------:R-:W-:Y:S02]  /*2c60*/  UIADD3 UR10, UP1, UPT, -UR4, UR18, URZ ;  /* 0x00000012040a7290 */ /* 0x000fe4000ff3e1ff */
[----:B------:R-:W-:Y:S02]  /*2c70*/  UIMAD UR5, UR6, UR14, UR5 ;  /* 0x0000000e060572a4 */ /* 0x000fe4000f8e0205 */
[----:B------:R-:W-:-:S02]  /*2c80*/  UISETP.GE.U32.AND UP0, UPT, UR10, UR14, UPT ;  /* 0x0000000e0a00728c */ /* 0x000fc4000bf06070 */
[----:B------:R-:W-:Y:S02]  /*2c90*/  UIADD3.X UR11, UPT, UPT, ~UR5, UR19, URZ, UP1, !UPT ;  /* 0x00000013050b7290 */ /* 0x000fe40008ffe5ff */
[----:B------:R-:W-:Y:S02]  /*2ca0*/  UIADD3 UR7, UP2, UPT, -UR14, UR10, URZ ;  /* 0x0000000a0e077290 */ /* 0x000fe4000ff5e1ff */
[----:B------:R-:W-:Y:S02]  /*2cb0*/  UIADD3 UR4, UP1, UPT, UR8, 0x1, URZ ;  /* 0x0000000108047890 */ /* 0x000fe4000ff3e0ff */
[----:B------:R-:W-:Y:S02]  /*2cc0*/  UISETP.GE.U32.AND.EX UP0, UPT, UR11, UR15, UPT, UP0 ;  /* 0x0000000f0b00728c */ /* 0x000fe4000bf06100 */
[----:B------:R-:W-:Y:S02]  /*2cd0*/  UIADD3.X UR9, UPT, UPT, ~UR15, UR11, URZ, UP2, !UPT ;  /* 0x0000000b0f097290 */ /* 0x000fe400097fe5ff */
[----:B------:R-:W-:-:S02]  /*2ce0*/  UIADD3.X UR5, UPT, UPT, URZ, UR6, URZ, UP1, !UPT ;  /* 0x00000006ff057290 */ /* 0x000fc40008ffe4ff */
[----:B------:R-:W-:Y:S02]  /*2cf0*/  USEL UR7, UR7, UR10, UP0 ;  /* 0x0000000a07077287 */ /* 0x000fe40008000000 */
[----:B------:R-:W-:Y:S02]  /*2d00*/  USEL UR8, UR4, UR8, UP0 ;  /* 0x0000000804087287 */ /* 0x000fe40008000000 */
[----:B------:R-:W-:Y:S02]  /*2d10*/  USEL UR9, UR9, UR11, UP0 ;  /* 0x0000000b09097287 */ /* 0x000fe40008000000 */
[----:B------:R-:W-:Y:S02]  /*2d20*/  USEL UR6, UR5, UR6, UP0 ;  /* 0x0000000605067287 */ /* 0x000fe40008000000 */
[----:B------:R-:W-:Y:S02]  /*2d30*/  UISETP.GE.U32.AND UP0, UPT, UR7, UR14, UPT ;  /* 0x0000000e0700728c */ /* 0x000fe4000bf06070 */
[----:B------:R-:W-:-:S02]  /*2d40*/  UIADD3 UR4, UP2, UPT, UR8, 0x1, URZ ;  /* 0x0000000108047890 */ /* 0x000fc4000ff5e0ff */
[----:B------:R-:W-:Y:S02]  /*2d50*/  UISETP.NE.U32.AND UP1, UPT, UR14, URZ, UPT ;  /* 0x000000ff0e00728c */ /* 0x000fe4000bf25070 */
[----:B------:R-:W-:Y:S02]  /*2d60*/  UISETP.GE.U32.AND.EX UP0, UPT, UR9, UR15, UPT, UP0 ;  /* 0x0000000f0900728c */ /* 0x000fe4000bf06100 */
[----:B------:R-:W-:Y:S02]  /*2d70*/  UIADD3.X UR5, UPT, UPT, URZ, UR6, URZ, UP2, !UPT ;  /* 0x00000006ff057290 */ /* 0x000fe400097fe4ff */
[----:B------:R-:W-:Y:S02]  /*2d80*/  UISETP.NE.AND.EX UP1, UPT, UR15, URZ, UPT, UP1 ;  /* 0x000000ff0f00728c */ /* 0x000fe4000bf25310 */
[----:B------:R-:W-:Y:S02]  /*2d90*/  USEL UR4, UR4, UR8, UP0 ;  /* 0x0000000804047287 */ /* 0x000fe40008000000 */
[----:B------:R-:W-:-:S02]  /*2da0*/  USEL UR5, UR5, UR6, UP0 ;  /* 0x0000000605057287 */ /* 0x000fc40008000000 */
[----:B------:R-:W-:Y:S02]  /*2db0*/  USEL UR4, UR4, 0xffffffff, UP1 ;  /* 0xffffffff04047887 */ /* 0x000fe40008800000 */
[----:B------:R-:W-:Y:S01]  /*2dc0*/  USEL UR5, UR5, 0xffffffff, UP1 ;  /* 0xffffffff05057887 */ /* 0x000fe20008800000 */
[----:B------:R-:W-:Y:S11]  /*2dd0*/  RET.REL.NODEC R2 `(_Z21calculateNextLattice2PaS_mm) ;  /* 0xffffffd002887950 */ /* 0x000ff60003c3ffff */
        .weak           $__internal_1_$__cuda_sm20_rem_u64
        .type           $__internal_1_$__cuda_sm20_rem_u64,@function
        .size           $__internal_1_$__cuda_sm20_rem_u64,(.L_x_57 - $__internal_1_$__cuda_sm20_rem_u64)
$__internal_1_$__cuda_sm20_rem_u64:
[----:B------:R-:W0:Y:S08]  /*2de0*/  I2F.U64.RP R20, UR28 ;  /* 0x0000001c00147d12 */ /* 0x000e300008309000 */
[----:B0-----:R-:W0:Y:S02]  /*2df0*/  MUFU.RCP R20, R20 ;  /* 0x0000001400147308 */ /* 0x001e240000001000 */
[----:B0-----:R-:W-:-:S06]  /*2e00*/  VIADD R16, R20, 0x1ffffffe ;  /* 0x1ffffffe14107836 */ /* 0x001fcc0000000000 */
[----:B------:R-:W0:Y:S02]  /*2e10*/  F2I.U64.TRUNC R16, R16 ;  /* 0x0000001000107311 */ /* 0x000e24000020d800 */
[----:B0-----:R-:W-:-:S04]  /*2e20*/  IMAD.WIDE.U32 R18, R16, UR28, RZ ;  /* 0x0000001c10127c25 */ /* 0x001fc8000f8e00ff */
[C---:B------:R-:W-:Y:S01]  /*2e30*/  IMAD R21, R16.reuse, UR29, R19 ;  /* 0x0000001d10157c24 */ /* 0x040fe2000f8e0213 */
[----:B------:R-:W-:Y:S01]  /*2e40*/  IADD3 R19, P0, PT, RZ, -R18, RZ ;  /* 0x80000012ff137210 */ /* 0x000fe20007f1e0ff */
[----:B------:R-:W-:Y:S02]  /*2e50*/  IMAD.MOV.U32 R23, RZ, RZ, R16 ;  /* 0x000000ffff177224 */ /* 0x000fe400078e0010 */
[----:B------:R-:W-:Y:S02]  /*2e60*/  IMAD R21, R17, UR28, R21 ;  /* 0x0000001c11157c24 */ /* 0x000fe4000f8e0215 */
[----:B------:R-:W-:-:S04]  /*2e70*/  IMAD.HI.U32 R22, R16, R19, RZ ;  /* 0x0000001310167227 */ /* 0x000fc800078e00ff */
[----:B------:R-:W-:-:S04]  /*2e80*/  IMAD.X R21, RZ, RZ, ~R21, P0 ;  /* 0x000000ffff157224 */ /* 0x000fc800000e0e15 */
[----:B------:R-:W-:-:S04]  /*2e90*/  IMAD.WIDE.U32 R22, P0, R16, R21, R22 ;  /* 0x0000001510167225 */ /* 0x000fc80007800016 */
[C---:B------:R-:W-:Y:S02]  /*2ea0*/  IMAD R18, R17.reuse, R21, RZ ;  /* 0x0000001511127224 */ /* 0x040fe400078e02ff */
[----:B------:R-:W-:-:S04]  /*2eb0*/  IMAD.HI.U32 R19, P1, R17, R19, R22 ;  /* 0x0000001311137227 */ /* 0x000fc80007820016 */
[----:B------:R-:W-:Y:S01]  /*2ec0*/  IMAD.HI.U32 R16, R17, R21, RZ ;  /* 0x0000001511107227 */ /* 0x000fe200078e00ff */
[----:B------:R-:W-:-:S03]  /*2ed0*/  IADD3 R19, P2, PT, R18, R19, RZ ;  /* 0x0000001312137210 */ /* 0x000fc60007f5e0ff */
[----:B------:R-:W-:Y:S02]  /*2ee0*/  IMAD.X R16, R16, 0x1, R17, P0 ;  /* 0x0000000110107824 */ /* 0x000fe400000e0611 */
[----:B------:R-:W-:-:S03]  /*2ef0*/  IMAD.WIDE.U32 R20, R19, UR28, RZ ;  /* 0x0000001c13147c25 */ /* 0x000fc6000f8e00ff */
[----:B------:R-:W-:Y:S01]  /*2f00*/  IADD3.X R16, PT, PT, RZ, RZ, R16, P2, P1 ;  /* 0x000000ffff107210 */ /* 0x000fe200017e2410 */
[----:B------:R-:W-:Y:S01]  /*2f10*/  IMAD R21, R19, UR29, R21 ;  /* 0x0000001d13157c24 */ /* 0x000fe2000f8e0215 */
[----:B------:R-:W-:-:S03]  /*2f20*/  IADD3 R17, P0, PT, RZ, -R20, RZ ;  /* 0x80000014ff117210 */ /* 0x000fc60007f1e0ff */
        /* <DEDUP_REMOVED lines=9> */
[----:B------:R-:W-:-:S03]  /*2fc0*/  IMAD.HI.U32 R18, R17, R8, RZ ;  /* 0x0000000811127227 */ /* 0x000fc600078e00ff */
[----:B------:R-:W-:Y:S01]  /*2fd0*/  IADD3.X R16, PT, PT, RZ, RZ, R16, P2, P1 ;  /* 0x000000ffff107210 */ /* 0x000fe200017e2410 */
[----:B------:R-:W-:Y:S02]  /*2fe0*/  IMAD.MOV.U32 R19, RZ, RZ, RZ ;  /* 0x000000ffff137224 */ /* 0x000fe400078e00ff */
[----:B------:R-:W-:-:S04]  /*2ff0*/  IMAD.WIDE.U32 R18, R17, R9, R18 ;  /* 0x0000000911127225 */ /* 0x000fc800078e0012 */
[C---:B------:R-:W-:Y:S02]  /*3000*/  IMAD R17, R16.reuse, R9, RZ ;  /* 0x0000000910117224 */ /* 0x040fe400078e02ff */
[----:B------:R-:W-:-:S04]  /*3010*/  IMAD.HI.U32 R18, P0, R16, R8, R18 ;  /* 0x0000000810127227 */ /* 0x000fc80007800012 */
[----:B------:R-:W-:Y:S01]  /*3020*/  IMAD.HI.U32 R16, R16, R9, RZ ;  /* 0x0000000910107227 */ /* 0x000fe200078e00ff */
[----:B------:R-:W-:-:S03]  /*3030*/  IADD3 R17, P1, PT, R17, R18, RZ ;  /* 0x0000001211117210 */ /* 0x000fc60007f3e0ff */
[----:B------:R-:W-:Y:S02]  /*3040*/  IMAD.X R16, RZ, RZ, R16, P0 ;  /* 0x000000ffff107224 */ /* 0x000fe400000e0610 */
[----:B------:R-:W-:-:S04]  /*3050*/  IMAD.WIDE.U32 R18, R17, UR28, RZ ;  /* 0x0000001c11127c25 */ /* 0x000fc8000f8e00ff */
[----:B------:R-:W-:Y:S01]  /*3060*/  IMAD.X R16, RZ, RZ, R16, P1 ;  /* 0x000000ffff107224 */ /* 0x000fe200008e0610 */
[----:B------:R-:W-:Y:S01]  /*3070*/  IADD3 R18, P1, PT, -R18, R8, RZ ;  /* 0x0000000812127210 */ /* 0x000fe20007f3e1ff */
[----:B------:R-:W-:-:S03]  /*3080*/  IMAD R17, R17, UR29, R19 ;  /* 0x0000001d11117c24 */ /* 0x000fc6000f8e0213 */
[----:B------:R-:W-:Y:S01]  /*3090*/  ISETP.GE.U32.AND P0, PT, R18, UR28, PT ;  /* 0x0000001c12007c0c */ /* 0x000fe2000bf06070 */
[----:B------:R-:W-:-:S04]  /*30a0*/  IMAD R8, R16, UR28, R17 ;  /* 0x0000001c10087c24 */ /* 0x000fc8000f8e0211 */
[----:B------:R-:W-:Y:S01]  /*30b0*/  IMAD.X R8, R9, 0x1, ~R8, P1 ;  /* 0x0000000109087824 */ /* 0x000fe200008e0e08 */
[----:B------:R-:W-:-:S04]  /*30c0*/  IADD3 R17, P1, PT, R18, -UR28, RZ ;  /* 0x8000001c12117c10 */ /* 0x000fc8000ff3e0ff */
[C---:B------:R-:W-:Y:S02]  /*30d0*/  ISETP.GE.U32.AND.EX P0, PT, R8.reuse, UR29, PT, P0 ;  /* 0x0000001d08007c0c */ /* 0x040fe4000bf06100 */
[----:B------:R-:W-:Y:S02]  /*30e0*/  IADD3.X R9, PT, PT, R8, ~UR29, RZ, P1, !PT ;  /* 0x8000001d08097c10 */ /* 0x000fe40008ffe4ff */
[----:B------:R-:W-:Y:S02]  /*30f0*/  SEL R17, R17, R18, P0 ;  /* 0x0000001211117207 */ /* 0x000fe40000000000 */
[----:B------:R-:W-:Y:S02]  /*3100*/  SEL R9, R9, R8, P0 ;  /* 0x0000000809097207 */ /* 0x000fe40000000000 */
[C---:B------:R-:W-:Y:S01]  /*3110*/  ISETP.GE.U32.AND P0, PT, R17.reuse, UR28, PT ;  /* 0x0000001c11007c0c */ /* 0x040fe2000bf06070 */
[----:B------:R-:W-:Y:S01]  /*3120*/  VIADD R8, R17, -UR28 ;  /* 0x8000001c11087c36 */ /* 0x000fe20008000000 */
[----:B------:R-:W-:-:S02]  /*3130*/  ISETP.NE.U32.AND P1, PT, RZ, UR28, PT ;  /* 0x0000001cff007c0c */ /* 0x000fc4000bf25070 */
[----:B------:R-:W-:Y:S01]  /*3140*/  ISETP.GE.U32.AND.EX P0, PT, R9, UR29, PT, P0 ;  /* 0x0000001d09007c0c */ /* 0x000fe2000bf06100 */
[----:B------:R-:W-:Y:S01]  /*3150*/  IMAD.MOV.U32 R9, RZ, RZ, 0x0 ;  /* 0x00000000ff097424 */ /* 0x000fe200078e00ff */
[----:B------:R-:W-:Y:S02]  /*3160*/  ISETP.NE.AND.EX P1, PT, RZ, UR29, PT, P1 ;  /* 0x0000001dff007c0c */ /* 0x000fe4000bf25310 */
[----:B------:R-:W-:Y:S01]  /*3170*/  SEL R17, R8, R17, P0 ;  /* 0x0000001108117207 */ /* 0x000fe20000000000 */
[----:B------:R-:W-:-:S03]  /*3180*/  IMAD.MOV.U32 R8, RZ, RZ, R6 ;  /* 0x000000ffff087224 */ /* 0x000fc600078e0006 */
[----:B------:R-:W-:Y:S01]  /*3190*/  SEL R16, R17, 0xffffffff, P1 ;  /* 0xffffffff11107807 */ /* 0x000fe20000800000 */
[----:B------:R-:W-:Y:S06]  /*31a0*/  RET.REL.NODEC R8 `(_Z21calculateNextLattice2PaS_mm) ;  /* 0xffffffcc08947950 */ /* 0x000fec0003c3ffff */
.L_x_26:
[----:B------:R-:W-:-:S00]  /*31b0*/  BRA `(.L_x_26) ;  /* 0xfffffffc00fc7947 */ /* 0x000fc0000383ffff */
[----:B------:R-:W-:-:S00]  /*31c0*/  NOP ;  /* 0x0000000000007918 */ /* 0x000fc00000000000 */
        /* <DEDUP_REMOVED lines=11> */
.L_x_57:


//--------------------- .text._Z20calculateNextLatticePaS_m --------------------------
	.section	.text._Z20calculateNextLatticePaS_m,"ax",@progbits
	.align	128
        .global         _Z20calculateNextLatticePaS_m
        .type           _Z20calculateNextLatticePaS_m,@function
        .size           _Z20calculateNextLatticePaS_m,(.L_x_58 - _Z20calculateNextLatticePaS_m)
        .other          _Z20calculateNextLatticePaS_m,@"STO_CUDA_ENTRY STV_DEFAULT"
_Z20calculateNextLatticePaS_m:
.text._Z20calculateNextLatticePaS_m:
[----:B------:R-:W-:Y:S01]  /*0000*/  LDC R1, c[0x0][0x37c] ;  /* 0x0000df00ff017b82 */ /* 0x000fe20000000800 */
[----:B------:R-:W0:Y:S01]  /*0010*/  S2R R18, SR_CTAID.X ;  /* 0x0000000000127919 */ /* 0x000e220000002500 */
[----:B------:R-:W0:Y:S01]  /*0020*/  LDCU UR4, c[0x0][0x360] ;  /* 0x00006c00ff0477ac */ /* 0x000e220008000800 */
[----:B------:R-:W0:Y:S01]  /*0030*/  S2R R3, SR_TID.X ;  /* 0x0000000000037919 */ /* 0x000e220000002100 */
[----:B------:R-:W1:Y:S02]  /*0040*/  LDCU.64 UR6, c[0x0][0x390] ;  /* 0x00007200ff0677ac */ /* 0x000e640008000a00 */
[----:B-1----:R-:W-:Y:S02]  /*0050*/  IMAD.U32 R19, RZ, RZ, UR6 ;  /* 0x00000006ff137e24 */ /* 0x002fe4000f8e00ff */
[----:B------:R-:W-:Y:S02]  /*0060*/  IMAD.U32 R0, RZ, RZ, UR7 ;  /* 0x00000007ff007e24 */ /* 0x000fe4000f8e00ff */
[----:B0-----:R-:W-:-:S05]  /*0070*/  IMAD R18, R18, UR4, R3 ;  /* 0x0000000412127c24 */ /* 0x001fca000f8e0203 */
[----:B------:R-:W-:-:S04]  /*0080*/  ISETP.GE.U32.AND P0, PT, R18, R19, PT ;  /* 0x000000131200720c */ /* 0x000fc80003f06070 */
[----:B------:R-:W-:-:S13]  /*0090*/  ISETP.GE.U32.AND.EX P0, PT, RZ, R0, PT, P0 ;  /* 0x00000000ff00720c */ /* 0x000fda0003f06100 */
[----:B------:R-:W-:Y:S05]  /*00a0*/  @P0 EXIT ;  /* 0x000000000000094d */ /* 0x000fea0003800000 */
[----:B------:R-:W-:Y:S01]  /*00b0*/  IADD3 R10, P1, PT, R19, -0x1, RZ ;  /* 0xffffffff130a7810 */ /* 0x000fe20007f3e0ff */
[C---:B------:R-:W-:Y:S01]  /*00c0*/  VIADD R2, R18.reuse, 0xffffffff ;  /* 0xffffffff12027836 */ /* 0x040fe20000000000 */
[----:B------:R-:W0:Y:S01]  /*00d0*/  LDCU.64 UR12, c[0x0][0x358] ;  /* 0x00006b00ff0c77ac */ /* 0x000e220008000a00 */
[----:B------:R-:W-:Y:S01]  /*00e0*/  VIADD R13, R18, 0x1 ;  /* 0x00000001120d7836 */ /* 0x000fe20000000000 */
[----:B------:R-:W-:Y:S01]  /*00f0*/  ISETP.NE.U32.AND P0, PT, R10, RZ, PT ;  /* 0x000000ff0a00720c */ /* 0x000fe20003f05070 */
[----:B------:R-:W-:Y:S01]  /*0100*/  IMAD.MOV.U32 R6, RZ, RZ, RZ ;  /* 0x000000ffff067224 */ /* 0x000fe200078e00ff */
[----:B------:R-:W-:Y:S01]  /*0110*/  IADD3.X R4, PT, PT, R0, -0x1, RZ, P1, !PT ;  /* 0xffffffff00047810 */ /* 0x000fe20000ffe4ff */
[----:B------:R-:W1:Y:S01]  /*0120*/  LDCU.64 UR8, c[0x0][0x390] ;  /* 0x00007200ff0877ac */ /* 0x000e620008000a00 */
[----:B------:R-:W-:Y:S02]  /*0130*/  LOP3.LUT R2, R2, 0xffff, RZ, 0xc0, !PT ;  /* 0x0000ffff02027812 */ /* 0x000fe400078ec0ff */
[----:B------:R-:W-:Y:S01]  /*0140*/  ISETP.NE.AND.EX P0, PT, R4, RZ, PT, P0 ;  /* 0x000000ff0400720c */ /* 0x000fe20003f05300 */
[----:B------:R-:W-:Y:S01]  /*0150*/  UMOV UR4, URZ ;  /* 0x000000ff00047c82 */ /* 0x000fe20008000000 */
[----:B------:R-:W-:-:S02]  /*0160*/  LOP3.LUT R3, R13, 0xffff, RZ, 0xc0, !PT ;  /* 0x0000ffff0d037812 */ /* 0x000fc400078ec0ff */
[----:B------:R-:W-:Y:S02]  /*0170*/  PRMT R12, R2, 0x8880, RZ ;  /* 0x00008880020c7816 */ /* 0x000fe400000000ff */
[----:B------:R-:W-:Y:S02]  /*0180*/  PRMT R11, R3, 0x8880, RZ ;  /* 0x00008880030b7816 */ /* 0x000fe400000000ff */
[----:B------:R-:W-:Y:S02]  /*0190*/  SHF.R.S32.HI R9, RZ, 0x1f, R12 ;  /* 0x0000001fff097819 */ /* 0x000fe4000001140c */
[----:B------:R-:W-:-:S03]  /*01a0*/  SHF.R.S32.HI R8, RZ, 0x1f, R11 ;  /* 0x0000001fff087819 */ /* 0x000fc6000001140b */
[----:B0-----:R-:W-:Y:S05]  /*01b0*/  @!P0 BRA `(.L_x_27) ;  /* 0x0000001400048947 */ /* 0x001fea0003800000 */
[----:B------:R-:W0:Y:S01]  /*01c0*/  I2F.U32.RP R0, R19 ;  /* 0x0000001300007306 */ /* 0x000e220000209000 */
[----:B------:R-:W2:Y:S01]  /*01d0*/  LDCU.64 UR4, c[0x0][0x388] ;  /* 0x00007100ff0477ac */ /* 0x000ea20008000a00 */
[----:B------:R-:W3:Y:S01]  /*01e0*/  LDC R7, c[0x0][0x390] ;  /* 0x0000e400ff077b82 */ /* 0x000ee20000000800 */
[----:B------:R-:W4:Y:S01]  /*01f0*/  LDCU.64 UR6, c[0x0][0x380] ;  /* 0x00007000ff0677ac */ /* 0x000f220008000a00 */
[----:B------:R-:W1:Y:S01]  /*0200*/  LDCU UR17, c[0x0][0x394] ;  /* 0x00007280ff1177ac */ /* 0x000e620008000800 */
[----:B------:R-:W1:Y:S03]  /*0210*/  LDCU.64 UR18, c[0x0][0x390] ;  /* 0x00007200ff1277ac */ /* 0x000e660008000a00 */
[----:B0-----:R-:W0:Y:S01]  /*0220*/  MUFU.RCP R0, R0 ;  /* 0x0000000000007308 */ /* 0x001e220000001000 */
[----:B------:R-:W1:Y:S01]  /*0230*/  LDCU.64 UR14, c[0x0][0x380] ;  /* 0x00007000ff0e77ac */ /* 0x000e620008000a00 */
[----:B------:R-:W-:Y:S01]  /*0240*/  UMOV UR11, 0xff000000 ;  /* 0xff000000000b7882 */ /* 0x000fe20000000000 */
[----:B0-----:R-:W-:-:S05]  /*0250*/  VIADD R2, R0, 0xffffffe ;  /* 0x0ffffffe00027836 */ /* 0x001fca0000000000 */
[----:B------:R0:W5:Y:S02]  /*0260*/  F2I.FTZ.U32.TRUNC.NTZ R3, R2 ;  /* 0x0000000200037305 */ /* 0x000164000021f000 */
[----:B0-----:R-:W-:Y:S02]  /*0270*/  IMAD.MOV.U32 R2, RZ, RZ, RZ ;  /* 0x000000ffff027224 */ /* 0x001fe400078e00ff */
[----:B-----5:R-:W-:-:S04]  /*0280*/  IMAD.MOV R4, RZ, RZ, -R3 ;  /* 0x000000ffff047224 */ /* 0x020fc800078e0a03 */
[----:B------:R-:W-:-:S04]  /*0290*/  IMAD R5, R4, R19, RZ ;  /* 0x0000001304057224 */ /* 0x000fc800078e02ff */
[----:B------:R-:W-:-:S04]  /*02a0*/  IMAD.HI.U32 R3, R3, R5, R2 ;  /* 0x0000000503037227 */ /* 0x000fc800078e0002 */
[----:B----4-:R-:W-:Y:S01]  /*02b0*/  IMAD.U32 R5, RZ, RZ, UR6 ;  /* 0x00000006ff057e24 */ /* 0x010fe2000f8e00ff */
[----:B------:R-:W-:Y:S01]  /*02c0*/  UMOV UR6, URZ ;  /* 0x000000ff00067c82 */ /* 0x000fe20008000000 */
[----:B------:R-:W-:-:S04]  /*02d0*/  IMAD.HI.U32 R4, R3, R11, RZ ;  /* 0x0000000b03047227 */ /* 0x000fc800078e00ff */
[----:B------:R-:W-:-:S04]  /*02e0*/  IMAD.HI.U32 R3, R3, R12, RZ ;  /* 0x0000000c03037227 */ /* 0x000fc800078e00ff */
[----:B------:R-:W-:Y:S02]  /*02f0*/  IMAD.MOV R4, RZ, RZ, -R4 ;  /* 0x000000ffff047224 */ /* 0x000fe400078e0a04 */
[----:B------:R-:W-:Y:S02]  /*0300*/  IMAD.MOV R3, RZ, RZ, -R3 ;  /* 0x000000ffff037224 */ /* 0x000fe400078e0a03 */
[C---:B------:R-:W-:Y:S02]  /*0310*/  IMAD R0, R19.reuse, R4, R11 ;  /* 0x0000000413007224 */ /* 0x040fe400078e020b */
[----:B------:R-:W-:Y:S01]  /*0320*/  IMAD R2, R19, R3, R12 ;  /* 0x0000000313027224 */ /* 0x000fe200078e020c */
[-C--:B------:R-:W-:Y:S01]  /*0330*/  LOP3.LUT R3, RZ, R19.reuse, RZ, 0x33, !PT ;  /* 0x00000013ff037212 */ /* 0x080fe200078e33ff */
[----:B------:R-:W-:Y:S01]  /*0340*/  IMAD.U32 R4, RZ, RZ, UR7 ;  /* 0x00000007ff047e24 */ /* 0x000fe2000f8e00ff */
[-C--:B------:R-:W-:Y:S02]  /*0350*/  ISETP.GE.U32.AND P0, PT, R0, R19.reuse, PT ;  /* 0x000000130000720c */ /* 0x080fe40003f06070 */
[----:B------:R-:W-:-:S11]  /*0360*/  ISETP.GE.U32.AND P1, PT, R2, R19, PT ;  /* 0x000000130200720c */ /* 0x000fd60003f26070 */
[--C-:B------:R-:W-:Y:S02]  /*0370*/  @P0 IMAD.IADD R0, R0, 0x1, -R19.reuse ;  /* 0x0000000100000824 */ /* 0x100fe400078e0a13 */
[----:B------:R-:W-:Y:S01]  /*0380*/  @P1 IMAD.IADD R2, R2, 0x1, -R19 ;  /* 0x0000000102021824 */ /* 0x000fe200078e0a13 */
[----:B------:R-:W-:Y:S02]  /*0390*/  ISETP.NE.U32.AND P1, PT, R19, RZ, PT ;  /* 0x000000ff1300720c */ /* 0x000fe40003f25070 */
[-C--:B------:R-:W-:Y:S02]  /*03a0*/  ISETP.GE.U32.AND P0, PT, R0, R19.reuse, PT ;  /* 0x000000130000720c */ /* 0x080fe40003f06070 */
[----:B------:R-:W-:-:S11]  /*03b0*/  ISETP.GE.U32.AND P2, PT, R2, R19, PT ;  /* 0x000000130200720c */ /* 0x000fd60003f46070 */
[--C-:B------:R-:W-:Y:S01]  /*03c0*/  @P0 IMAD.IADD R0, R0, 0x1, -R19.reuse ;  /* 0x0000000100000824 */ /* 0x100fe200078e0a13 */
[----:B--2---:R-:W-:Y:S01]  /*03d0*/  IADD3 R6, P0, PT, R18, UR4, RZ ;  /* 0x0000000412067c10 */ /* 0x004fe2000ff1e0ff */
[----:B------:R-:W-:Y:S01]  /*03e0*/  @P2 IMAD.IADD R2, R2, 0x1, -R19 ;  /* 0x0000000102022824 */ /* 0x000fe200078e0a13 */
[----:B------:R-:W-:Y:S02]  /*03f0*/  UMOV UR4, URZ ;  /* 0x000000ff00047c82 */ /* 0x000fe40008000000 */
[C---:B------:R-:W-:Y:S02]  /*0400*/  SEL R27, R3.reuse, R0, !P1 ;  /* 0x00000000031b7207 */ /* 0x040fe40004800000 */
[----:B------:R-:W-:Y:S01]  /*0410*/  SEL R2, R3, R2, !P1 ;  /* 0x0000000203027207 */ /* 0x000fe20004800000 */
[----:B------:R-:W-:Y:S01]  /*0420*/  IMAD.X R3, RZ, RZ, UR5, P0 ;  /* 0x00000005ff037e24 */ /* 0x000fe200080e06ff */
[----:B------:R-:W-:Y:S02]  /*0430*/  UMOV UR5, URZ ;  /* 0x000000ff00057c82 */ /* 0x000fe40008000000 */
[----:B-1-3--:R-:W-:-:S07]  /*0440*/  PRMT R27, R27, 0x5410, R2 ;  /* 0x000054101b1b7816 */ /* 0x00afce0000000002 */
.L_x_44:
[----:B------:R-:W-:-:S05]  /*0450*/  IADD3 R22, P0, PT, R18, R5, RZ ;  /* 0x0000000512167210 */ /* 0x000fca0007f1e0ff */
[----:B------:R-:W-:-:S05]  /*0460*/  IMAD.X R23, RZ, RZ, R4, P0 ;  /* 0x000000ffff177224 */ /* 0x000fca00000e0604 */
[----:B------:R0:W5:Y:S01]  /*0470*/  LDG.E.U8 R22, desc[UR12][R22.64] ;  /* 0x0000000c16167981 */ /* 0x000162000c1e1100 */
[----:B------:R-:W-:Y:S01]  /*0480*/  ULOP3.LUT UP0, URZ, UR5, 0xff, URZ, 0xc0, !UPT ;  /* 0x000000ff05ff7892 */ /* 0x000fe2000f80c0ff */
[----:B------:R-:W-:-:S08]  /*0490*/  PRMT R0, R10, 0x7610, R0 ;  /* 0x000076100a007816 */ /* 0x000fd00000000000 */
[----:B0-----:R-:W-:Y:S05]  /*04a0*/  BRA.U !UP0, `(.L_x_28) ;  /* 0x00000001086c7547 */ /* 0x001fea000b800000 */
[----:B------:R-:W-:Y:S02]  /*04b0*/  USHF.R.S32.HI UR16, URZ, 0x1f, UR11 ;  /* 0x0000001fff107899 */ /* 0x000fe4000801140b */
[----:B------:R-:W-:Y:S02]  /*04c0*/  USHF.R.S32.HI UR10, URZ, 0x18, UR11 ;  /* 0x00000018ff0a7899 */ /* 0x000fe4000801140b */
[----:B------:R-:W-:-:S04]  /*04d0*/  ULOP3.LUT UR7, UR16, UR17, URZ, 0xfc, !UPT ;  /* 0x0000001110077292 */ /* 0x000fc8000f8efcff */
[----:B------:R-:W-:-:S09]  /*04e0*/  UISETP.NE.U32.AND UP0, UPT, UR7, URZ, UPT ;  /* 0x000000ff0700728c */ /* 0x000fd2000bf05070 */
[----:B------:R-:W-:Y:S05]  /*04f0*/  BRA.U UP0, `(.L_x_29) ;  /* 0x0000000100487547 */ /* 0x000fea000b800000 */
[----:B------:R-:W0:Y:S01]  /*0500*/  I2F.U32.RP R2, R7 ;  /* 0x0000000700027306 */ /* 0x000e220000209000 */
[----:B------:R-:W-:-:S07]  /*0510*/  ISETP.NE.U32.AND P1, PT, R7, RZ, PT ;  /* 0x000000ff0700720c */ /* 0x000fce0003f25070 */
[----:B0-----:R-:W0:Y:S02]  /*0520*/  MUFU.RCP R2, R2 ;  /* 0x0000000200027308 */ /* 0x001e240000001000 */
[----:B0-----:R-:W-:-:S06]  /*0530*/  VIADD R14, R2, 0xffffffe ;  /* 0x0ffffffe020e7836 */ /* 0x001fcc0000000000 */
[----:B------:R0:W1:Y:S02]  /*0540*/  F2I.FTZ.U32.TRUNC.NTZ R15, R14 ;  /* 0x0000000e000f7305 */ /* 0x000064000021f000 */
[----:B0-----:R-:W-:Y:S02]  /*0550*/  IMAD.MOV.U32 R14, RZ, RZ, RZ ;  /* 0x000000ffff0e7224 */ /* 0x001fe400078e00ff */
[----:B-1----:R-:W-:-:S04]  /*0560*/  IMAD.MOV R0, RZ, RZ, -R15 ;  /* 0x000000ffff007224 */ /* 0x002fc800078e0a0f */
[----:B------:R-:W-:-:S04]  /*0570*/  IMAD R17, R0, R7, RZ ;  /* 0x0000000700117224 */ /* 0x000fc800078e02ff */
[----:B------:R-:W-:-:S06]  /*0580*/  IMAD.HI.U32 R0, R15, R17, R14 ;  /* 0x000000110f007227 */ /* 0x000fcc00078e000e */
[----:B------:R-:W-:-:S04]  /*0590*/  IMAD.HI.U32 R0, R0, UR10, RZ ;  /* 0x0000000a00007c27 */ /* 0x000fc8000f8e00ff */
[----:B------:R-:W-:-:S04]  /*05a0*/  IMAD.MOV R0, RZ, RZ, -R0 ;  /* 0x000000ffff007224 */ /* 0x000fc800078e0a00 */
[----:B------:R-:W-:-:S05]  /*05b0*/  IMAD R0, R7, R0, UR10 ;  /* 0x0000000a07007e24 */ /* 0x000fca000f8e0200 */
[----:B------:R-:W-:-:S13]  /*05c0*/  ISETP.GE.U32.AND P0, PT, R0, R7, PT ;  /* 0x000000070000720c */ /* 0x000fda0003f06070 */
[----:B------:R-:W-:-:S05]  /*05d0*/  @P0 IMAD.IADD R0, R0, 0x1, -R7 ;  /* 0x0000000100000824 */ /* 0x000fca00078e0a07 */
[----:B------:R-:W-:-:S13]  /*05e0*/  ISETP.GE.U32.AND P0, PT, R0, R7, PT ;  /* 0x000000070000720c */ /* 0x000fda0003f06070 */
[----:B------:R-:W-:Y:S01]  /*05f0*/  @P0 IMAD.IADD R0, R0, 0x1, -R7 ;  /* 0x0000000100000824 */ /* 0x000fe200078e0a07 */
[----:B------:R-:W-:Y:S01]  /*0600*/  @!P1 LOP3.LUT R0, RZ, R7, RZ, 0x33, !PT ;  /* 0x00000007ff009212 */ /* 0x000fe200078e33ff */
[----:B------:R-:W-:Y:S06]  /*0610*/  BRA `(.L_x_28) ;  /* 0x0000000000107947 */ /* 0x000fec0003800000 */
.L_x_29:
[----:B------:R-:W-:Y:S01]  /*0620*/  IMAD.U32 R2, RZ, RZ, UR10 ;  /* 0x0000000aff027e24 */ /* 0x000fe2000f8e00ff */
[----:B------:R-:W-:Y:S01]  /*0630*/  MOV R19, 0x660 ;  /* 0x0000066000137802 */ /* 0x000fe20000000f00 */
[----:B------:R-:W-:-:S07]  /*0640*/  IMAD.U32 R0, RZ, RZ, UR16 ;  /* 0x00000010ff007e24 */ /* 0x000fce000f8e00ff */
[----:B-----5:R-:W-:Y:S05]  /*0650*/  CALL.REL.NOINC `($__internal_2_$__cuda_sm20_rem_u64) ;  /* 0x0000001800e47944 */ /* 0x020fea0003c00000 */
.L_x_28:
[----:B------:R-:W0:Y:S01]  /*0660*/  LDC.64 R14, c[0x0][0x390] ;  /* 0x0000e400ff0e7b82 */ /* 0x000e220000000a00 */
[----:B------:R-:W-:Y:S01]  /*0670*/  PRMT R19, R0, 0x8880, RZ ;  /* 0x0000888000137816 */ /* 0x000fe200000000ff */
[----:B------:R-:W-:Y:S02]  /*0680*/  IMAD.MOV.U32 R16, RZ, RZ, R18 ;  /* 0x000000ffff107224 */ /* 0x000fe400078e0012 */
[----:B------:R-:W-:Y:S01]  /*0690*/  IMAD.MOV.U32 R17, RZ, RZ, RZ ;  /* 0x000000ffff117224 */ /* 0x000fe200078e00ff */
[----:B------:R-:W-:Y:S01]  /*06a0*/  SHF.R.S32.HI R21, RZ, 0x1f, R19 ;  /* 0x0000001fff157819 */ /* 0x000fe20000011413 */
[----:B0-----:R-:W-:-:S04]  /*06b0*/  IMAD.WIDE.U32 R16, R19, R14, R16 ;  /* 0x0000000e13107225 */ /* 0x001fc800078e0010 */
[----:B------:R-:W-:Y:S01]  /*06c0*/  IMAD R0, R21, R14, RZ ;  /* 0x0000000e15007224 */ /* 0x000fe200078e02ff */
[----:B------:R-:W-:-:S03]  /*06d0*/  IADD3 R16, P0, PT, R16, UR14, RZ ;  /* 0x0000000e10107c10 */ /* 0x000fc6000ff1e0ff */
[----:B------:R-:W-:-:S05]  /*06e0*/  IMAD R19, R19, R15, R0 ;  /* 0x0000000f13137224 */ /* 0x000fca00078e0200 */
[----:B------:R-:W-:-:S05]  /*06f0*/  IADD3.X R17, PT, PT, R17, UR15, R19, P0, !PT ;  /* 0x0000000f11117c10 */ /* 0x000fca00087fe413 */
[----:B------:R0:W5:Y:S01]  /*0700*/  LDG.E.U8 R23, desc[UR12][R16.64] ;  /* 0x0000000c10177981 */ /* 0x000162000c1e1100 */
[----:B------:R-:W-:Y:S01]  /*0710*/  UIADD3 UR7, UPT, UPT, UR5, 0x1, URZ ;  /* 0x0000000105077890 */ /* 0x000fe2000fffe0ff */
[----:B------:R-:W-:-:S03]  /*0720*/  PRMT R0, R10, 0x7610, R0 ;  /* 0x000076100a007816 */ /* 0x000fc60000000000 */
[----:B------:R-:W-:-:S04]  /*0730*/  ULOP3.LUT UR10, UR7, 0xff, URZ, 0xc0, !UPT ;  /* 0x000000ff070a7892 */ /* 0x000fc8000f8ec0ff */
[----:B------:R-:W-:-:S09]  /*0740*/  UISETP.NE.AND UP0, UPT, UR10, 0xff, UPT ;  /* 0x000000ff0a00788c */ /* 0x000fd2000bf05270 */
[----:B0-----:R-:W-:Y:S05]  /*0750*/  BRA.U !UP0, `(.L_x_30) ;  /* 0x0000000108747547 */ /* 0x001fea000b800000 */
[----:B------:R-:W-:-:S04]  /*0760*/  ULOP3.LUT UR7, UR7, 0xffff, URZ, 0xc0, !UPT ;  /* 0x0000ffff07077892 */ /* 0x000fc8000f8ec0ff */
[----:B------:R-:W-:-:S04]  /*0770*/  UPRMT UR7, UR7, 0x8880, URZ ;  /* 0x0000888007077896 */ /* 0x000fc800080000ff */
[----:B------:R-:W-:-:S06]  /*0780*/  USHF.R.S32.HI UR10, URZ, 0x1f, UR7 ;  /* 0x0000001fff0a7899 */ /* 0x000fcc0008011407 */
[----:B------:R-:W-:-:S04]  /*0790*/  LOP3.LUT R0, R15, UR10, RZ, 0xfc, !PT ;  /* 0x0000000a0f007c12 */ /* 0x000fc8000f8efcff */
[----:B------:R-:W-:-:S13]  /*07a0*/  ISETP.NE.U32.AND P0, PT, R0, RZ, PT ;  /* 0x000000ff0000720c */ /* 0x000fda0003f05070 */
[----:B------:R-:W-:Y:S05]  /*07b0*/  @P0 BRA `(.L_x_31) ;  /* 0x00000000004c0947 */ /* 0x000fea0003800000 */
        /* <DEDUP_REMOVED lines=19> */
.L_x_31:
[----:B------:R-:W-:Y:S01]  /*08f0*/  IMAD.U32 R2, RZ, RZ, UR7 ;  /* 0x00000007ff027e24 */ /* 0x000fe2000f8e00ff */
[----:B------:R-:W-:Y:S01]  /*0900*/  MOV R19, 0x930 ;  /* 0x0000093000137802 */ /* 0x000fe20000000f00 */
[----:B------:R-:W-:-:S07]  /*0910*/  IMAD.U32 R0, RZ, RZ, UR10 ;  /* 0x0000000aff007e24 */ /* 0x000fce000f8e00ff */
[----:B-----5:R-:W-:Y:S05]  /*0920*/  CALL.REL.NOINC `($__internal_2_$__cuda_sm20_rem_u64) ;  /* 0x0000001800307944 */ /* 0x020fea0003c00000 */
.L_x_30:
[----:B------:R-:W-:Y:S01]  /*0930*/  PRMT R19, R0, 0x8880, RZ ;  /* 0x0000888000137816 */ /* 0x000fe200000000ff */
[----:B------:R-:W-:Y:S02]  /*0940*/  IMAD.MOV.U32 R16, RZ, RZ, R18 ;  /* 0x000000ffff107224 */ /* 0x000fe400078e0012 */
[----:B------:R-:W-:Y:S01]  /*0950*/  IMAD.MOV.U32 R17, RZ, RZ, RZ ;  /* 0x000000ffff117224 */ /* 0x000fe200078e00ff */
[----:B------:R-:W-:Y:S01]  /*0960*/  SHF.R.S32.HI R0, RZ, 0x1f, R19 ;  /* 0x0000001fff007819 */ /* 0x000fe20000011413 */
[----:B------:R-:W-:-:S04]  /*0970*/  IMAD.WIDE.U32 R16, R19, UR18, R16 ;  /* 0x0000001213107c25 */ /* 0x000fc8000f8e0010 */
[----:B------:R-:W-:Y:S01]  /*0980*/  IMAD R0, R0, UR18, RZ ;  /* 0x0000001200007c24 */ /* 0x000fe2000f8e02ff */
[----:B------:R-:W-:-:S03]  /*0990*/  IADD3 R16, P0, PT, R16, UR14, RZ ;  /* 0x0000000e10107c10 */ /* 0x000fc6000ff1e0ff */
[----:B------:R-:W-:-:S05]  /*09a0*/  IMAD R19, R19, UR19, R0 ;  /* 0x0000001313137c24 */ /* 0x000fca000f8e0200 */
[----:B------:R-:W-:-:S05]  /*09b0*/  IADD3.X R17, PT, PT, R17, UR15, R19, P0, !PT ;  /* 0x0000000f11117c10 */ /* 0x000fca00087fe413 */
[----:B------:R-:W2:Y:S01]  /*09c0*/  LDG.E.U8 R16, desc[UR12][R16.64] ;  /* 0x0000000c10107981 */ /* 0x000ea2000c1e1100 */
[----:B------:R-:W-:Y:S01]  /*09d0*/  LOP3.LUT P0, RZ, R18, 0xff, RZ, 0xc0, !PT ;  /* 0x000000ff12ff7812 */ /* 0x000fe2000780c0ff */
[----:B------:R-:W-:Y:S01]  /*09e0*/  BSSY.RECONVERGENT B0, `(.L_x_32) ;  /* 0x000000c000007945 */ /* 0x000fe20003800200 */
[----:B------:R-:W-:Y:S02]  /*09f0*/  PRMT R0, R10, 0x7610, R0 ;  /* 0x000076100a007816 */ /* 0x000fe40000000000 */
[----:B--2--5:R-:W-:-:S09]  /*0a00*/  IADD3 R22, PT, PT, R16, R23, R22 ;  /* 0x0000001710167210 */ /* 0x024fd20007ffe016 */
[----:B------:R-:W-:Y:S05]  /*0a10*/  @!P0 BRA `(.L_x_33) ;  /* 0x0000000000208947 */ /* 0x000fea0003800000 */
[----:B------:R-:W-:-:S04]  /*0a20*/  LOP3.LUT R0, R9, UR19, RZ, 0xfc, !PT ;  /* 0x0000001309007c12 */ /* 0x000fc8000f8efcff */
[----:B------:R-:W-:-:S13]  /*0a30*/  ISETP.NE.U32.AND P0, PT, R0, RZ, PT ;  /* 0x000000ff0000720c */ /* 0x000fda0003f05070 */
[----:B------:R-:W-:Y:S01]  /*0a40*/  @!P0 PRMT R0, R27, 0x7632, R0 ;  /* 0x000076321b008816 */ /* 0x000fe20000000000 */
[----:B------:R-:W-:Y:S06]  /*0a50*/  @!P0 BRA `(.L_x_33) ;  /* 0x0000000000108947 */ /* 0x000fec0003800000 */
[----:B------:R-:W-:Y:S01]  /*0a60*/  IMAD.MOV.U32 R2, RZ, RZ, R12 ;  /* 0x000000ffff027224 */ /* 0x000fe200078e000c */
[----:B------:R-:W-:Y:S01]  /*0a70*/  MOV R19, 0xaa0 ;  /* 0x00000aa000137802 */ /* 0x000fe20000000f00 */
[----:B------:R-:W-:-:S07]  /*0a80*/  IMAD.MOV.U32 R0, RZ, RZ, R9 ;  /* 0x000000ffff007224 */ /* 0x000fce00078e0009 */
[----:B------:R-:W-:Y:S05]  /*0a90*/  CALL.REL.NOINC `($__internal_2_$__cuda_sm20_rem_u64) ;  /* 0x0000001400d47944 */ /* 0x000fea0003c00000 */
.L_x_33:
[----:B------:R-:W-:Y:S05]  /*0aa0*/  BSYNC.RECONVERGENT B0 ;  /* 0x0000000000007941 */ /* 0x000fea0003800200 */
.L_x_32:
[----:B------:R-:W-:-:S04]  /*0ab0*/  PRMT R0, R0, 0x8880, RZ ;  /* 0x0000888000007816 */ /* 0x000fc800000000ff */
[----:B------:R-:W-:-:S04]  /*0ac0*/  IADD3 R16, P0, PT, R0, R5, RZ ;  /* 0x0000000500107210 */ /* 0x000fc80007f1e0ff */
[----:B------:R-:W-:-:S05]  /*0ad0*/  LEA.HI.X.SX32 R17, R0, R4, 0x1, P0 ;  /* 0x0000000400117211 */ /* 0x000fca00000f0eff */
[----:B------:R0:W5:Y:S01]  /*0ae0*/  LDG.E.U8 R23, desc[UR12][R16.64] ;  /* 0x0000000c10177981 */ /* 0x000162000c1e1100 */
[----:B------:R-:W-:Y:S01]  /*0af0*/  LOP3.LUT R0, R13, 0xff, RZ, 0xc0, !PT ;  /* 0x000000ff0d007812 */ /* 0x000fe200078ec0ff */
[----:B------:R-:W-:Y:S03]  /*0b00*/  BSSY.RECONVERGENT B0, `(.L_x_34) ;  /* 0x000000c000007945 */ /* 0x000fe60003800200 */
[----:B------:R-:W-:Y:S02]  /*0b10*/  ISETP.NE.AND P0, PT, R0, 0xff, PT ;  /* 0x000000ff0000780c */ /* 0x000fe40003f05270 */
[----:B------:R-:W-:-:S11]  /*0b20*/  PRMT R0, R10, 0x7610, R0 ;  /* 0x000076100a007816 */ /* 0x000fd60000000000 */
[----:B0-----:R-:W-:Y:S05]  /*0b30*/  @!P0 BRA `(.L_x_35) ;  /* 0x0000000000208947 */ /* 0x001fea0003800000 */
[----:B------:R-:W-:-:S04]  /*0b40*/  LOP3.LUT R0, R8, UR17, RZ, 0xfc, !PT ;  /* 0x0000001108007c12 */ /* 0x000fc8000f8efcff */
[----:B------:R-:W-:-:S13]  /*0b50*/  ISETP.NE.U32.AND P0, PT, R0, RZ, PT ;  /* 0x000000ff0000720c */ /* 0x000fda0003f05070 */
[----:B------:R-:W-:Y:S01]  /*0b60*/  @!P0 PRMT R0, R27, 0x7610, R0 ;  /* 0x000076101b008816 */ /* 0x000fe20000000000 */
[----:B------:R-:W-:Y:S06]  /*0b70*/  @!P0 BRA `(.L_x_35) ;  /* 0x0000000000108947 */ /* 0x000fec0003800000 */
[----:B------:R-:W-:Y:S01]  /*0b80*/  IMAD.MOV.U32 R2, RZ, RZ, R11 ;  /* 0x000000ffff027224 */ /* 0x000fe200078e000b */
[----:B------:R-:W-:Y:S01]  /*0b90*/  MOV R19, 0xbc0 ;  /* 0x00000bc000137802 */ /* 0x000fe20000000f00 */
[----:B------:R-:W-:-:S07]  /*0ba0*/  IMAD.MOV.U32 R0, RZ, RZ, R8 ;  /* 0x000000ffff007224 */ /* 0x000fce00078e0008 */
[----:B-----5:R-:W-:Y:S05]  /*0bb0*/  CALL.REL.NOINC `($__internal_2_$__cuda_sm20_rem_u64) ;  /* 0x00000014008c7944 */ /* 0x020fea0003c00000 */
.L_x_35:
[----:B------:R-:W-:Y:S05]  /*0bc0*/  BSYNC.RECONVERGENT B0 ;  /* 0x0000000000007941 */ /* 0x000fea0003800200 */
.L_x_34:
[----:B------:R-:W-:-:S04]  /*0bd0*/  PRMT R0, R0, 0x8880, RZ ;  /* 0x0000888000007816 */ /* 0x000fc800000000ff */
[----:B------:R-:W-:-:S04]  /*0be0*/  IADD3 R16, P0, PT, R0, R5, RZ ;  /* 0x0000000500107210 */ /* 0x000fc80007f1e0ff */
[----:B------:R-:W-:-:S05]  /*0bf0*/  LEA.HI.X.SX32 R17, R0, R4, 0x1, P0 ;  /* 0x0000000400117211 */ /* 0x000fca00000f0eff */
[----:B------:R-:W2:Y:S01]  /*0c00*/  LDG.E.U8 R16, desc[UR12][R16.64] ;  /* 0x0000000c10107981 */ /* 0x000ea2000c1e1100 */
[----:B------:R-:W-:Y:S02]  /*0c10*/  IMAD.MOV.U32 R19, RZ, RZ, 0x1 ;  /* 0x00000001ff137424 */ /* 0x000fe400078e00ff */
[----:B------:R-:W-:Y:S01]  /*0c20*/  IMAD.MOV.U32 R2, RZ, RZ, R6 ;  /* 0x000000ffff027224 */ /* 0x000fe200078e0006 */
[----:B------:R-:W-:-:S04]  /*0c30*/  UIADD3 URZ, UP0, UPT, URZ, UR4, URZ ;  /* 0x00000004ffff7290 */ /* 0x000fc8000ff1e0ff */
[----:B------:R-:W-:Y:S01]  /*0c40*/  UIADD3.X UR7, UPT, UPT, UR11, 0x1000000, URZ, UP0, !UPT ;  /* 0x010000000b077890 */ /* 0x000fe200087fe4ff */
[----:B--2--5:R-:W-:-:S04]  /*0c50*/  IADD3 R22, PT, PT, R16, R22, R23 ;  /* 0x0000001610167210 */ /* 0x024fc80007ffe017 */
[----:B------:R-:W-:Y:S02]  /*0c60*/  PRMT R0, R22, 0x8880, RZ ;  /* 0x0000888016007816 */ /* 0x000fe400000000ff */
[----:B------:R-:W-:Y:S02]  /*0c70*/  IADD3 R22, P1, P2, R5, R14, R18 ;  /* 0x0000000e05167210 */ /* 0x000fe40007a3e012 */
[----:B------:R-:W-:Y:S02]  /*0c80*/  ISETP.GT.AND P0, PT, R0, -0x1, PT ;  /* 0xffffffff0000780c */ /* 0x000fe40003f04270 */
[----:B------:R-:W-:Y:S02]  /*0c90*/  IADD3.X R23, PT, PT, R4, R15, RZ, P1, P2 ;  /* 0x0000000f04177210 */ /* 0x000fe40000fe44ff */
[----:B------:R-:W-:-:S05]  /*0ca0*/  SEL R19, R19, 0xffff, P0 ;  /* 0x0000ffff13137807 */ /* 0x000fca0000000000 */
[----:B------:R0:W-:Y:S04]  /*0cb0*/  STG.E.U8 desc[UR12][R2.64], R19 ;  /* 0x0000001302007986 */ /* 0x0001e8000c10110c */
[----:B------:R0:W5:Y:S01]  /*0cc0*/  LDG.E.U8 R22, desc[UR12][R22.64] ;  /* 0x0000000c16167981 */ /* 0x000162000c1e1100 */
[----:B------:R-:W-:Y:S02]  /*0cd0*/  USHF.R.S32.HI UR10, URZ, 0x1f, UR7 ;  /* 0x0000001fff0a7899 */ /* 0x000fe40008011407 */
[----:B------:R-:W-:-:S04]  /*0ce0*/  USHF.R.S32.HI UR7, URZ, 0x18, UR7 ;  /* 0x00000018ff077899 */ /* 0x000fc80008011407 */
[----:B------:R-:W-:-:S04]  /*0cf0*/  LOP3.LUT R0, R15, UR10, RZ, 0xfc, !PT ;  /* 0x0000000a0f007c12 */ /* 0x000fc8000f8efcff */
[----:B------:R-:W-:-:S13]  /*0d00*/  ISETP.NE.U32.AND P0, PT, R0, RZ, PT ;  /* 0x000000ff0000720c */ /* 0x000fda0003f05070 */
[----:B0-----:R-:W-:Y:S05]  /*0d10*/  @P0 BRA `(.L_x_36) ;  /* 0x00000000004c0947 */ /* 0x001fea0003800000 */
        /* <DEDUP_REMOVED lines=19> */
.L_x_36:
[----:B------:R-:W-:Y:S01]  /*0e50*/  IMAD.U32 R2, RZ, RZ, UR7 ;  /* 0x00000007ff027e24 */ /* 0x000fe2000f8e00ff */
[----:B------:R-:W-:Y:S01]  /*0e60*/  MOV R19, 0xe90 ;  /* 0x00000e9000137802 */ /* 0x000fe20000000f00 */
[----:B------:R-:W-:-:S07]  /*0e70*/  IMAD.U32 R0, RZ, RZ, UR10 ;  /* 0x0000000aff007e24 */ /* 0x000fce000f8e00ff */
[----:B-----5:R-:W-:Y:S05]  /*0e80*/  CALL.REL.NOINC `($__internal_2_$__cuda_sm20_rem_u64) ;  /* 0x0000001000d87944 */ /* 0x020fea0003c00000 */
.L_x_37:
[----:B------:R-:W-:Y:S01]  /*0e90*/  PRMT R19, R0, 0x8880, RZ ;  /* 0x0000888000137816 */ /* 0x000fe200000000ff */
[----:B------:R-:W-:Y:S02]  /*0ea0*/  IMAD.MOV.U32 R16, RZ, RZ, R18 ;  /* 0x000000ffff107224 */ /* 0x000fe400078e0012 */
[----:B------:R-:W-:Y:S01]  /*0eb0*/  IMAD.MOV.U32 R17, RZ, RZ, RZ ;  /* 0x000000ffff117224 */ /* 0x000fe200078e00ff */
[----:B------:R-:W-:Y:S01]  /*0ec0*/  SHF.R.S32.HI R21, RZ, 0x1f, R19 ;  /* 0x0000001fff157819 */ /* 0x000fe20000011413 */
[----:B------:R-:W-:-:S04]  /*0ed0*/  IMAD.WIDE.U32 R16, R19, R14, R16 ;  /* 0x0000000e13107225 */ /* 0x000fc800078e0010 */
[----:B------:R-:W-:Y:S01]  /*0ee0*/  IMAD R0, R21, R14, RZ ;  /* 0x0000000e15007224 */ /* 0x000fe200078e02ff */
[----:B------:R-:W-:-:S03]  /*0ef0*/  IADD3 R16, P0, PT, R16, UR14, RZ ;  /* 0x0000000e10107c10 */ /* 0x000fc6000ff1e0ff */
[----:B------:R-:W-:-:S05]  /*0f00*/  IMAD R19, R19, R15, R0 ;  /* 0x0000000f13137224 */ /* 0x000fca00078e0200 */
[----:B------:R-:W-:-:S05]  /*0f10*/  IADD3.X R17, PT, PT, R17, UR15, R19, P0, !PT ;  /* 0x0000000f11117c10 */ /* 0x000fca00087fe413 */
[----:B------:R0:W5:Y:S01]  /*0f20*/  LDG.E.U8 R23, desc[UR12][R16.64] ;  /* 0x0000000c10177981 */ /* 0x000162000c1e1100 */
[----:B------:R-:W-:-:S04]  /*0f30*/  UIADD3 URZ, UP0, UPT, URZ, UR4, URZ ;  /* 0x00000004ffff7290 */ /* 0x000fc8000ff1e0ff */
[----:B------:R-:W-:Y:S02]  /*0f40*/  UIADD3.X UR7, UPT, UPT, UR11, 0x3000000, URZ, UP0, !UPT ;  /* 0x030000000b077890 */ /* 0x000fe400087fe4ff */
[----:B------:R-:W-:Y:S02]  /*0f50*/  UIADD3 UR5, UP0, UPT, UR5, 0x2, URZ ;  /* 0x0000000205057890 */ /* 0x000fe4000ff1e0ff */
[----:B------:R-:W-:Y:S02]  /*0f60*/  USHF.R.S32.HI UR10, URZ, 0x1f, UR7 ;  /* 0x0000001fff0a7899 */ /* 0x000fe40008011407 */
[----:B------:R-:W-:Y:S02]  /*0f70*/  UIADD3.X UR6, UPT, UPT, URZ, UR6, URZ, UP0, !UPT ;  /* 0x00000006ff067290 */ /* 0x000fe400087fe4ff */
[----:B------:R-:W-:Y:S02]  /*0f80*/  USHF.R.S32.HI UR7, URZ, 0x18, UR7 ;  /* 0x00000018ff077899 */ /* 0x000fe40008011407 */
        /* <DEDUP_REMOVED lines=22> */
.L_x_38:
[----:B------:R-:W-:Y:S01]  /*10f0*/  IMAD.U32 R2, RZ, RZ, UR7 ;  /* 0x00000007ff027e24 */ /* 0x000fe2000f8e00ff */
[----:B------:R-:W-:Y:S01]  /*1100*/  MOV R19, 0x1130 ;  /* 0x0000113000137802 */ /* 0x000fe20000000f00 */
[----:B------:R-:W-:-:S07]  /*1110*/  IMAD.U32 R0, RZ, RZ, UR10 ;  /* 0x0000000aff007e24 */ /* 0x000fce000f8e00ff */
[----:B-----5:R-:W-:Y:S05]  /*1120*/  CALL.REL.NOINC `($__internal_2_$__cuda_sm20_rem_u64) ;  /* 0x0000001000307944 */ /* 0x020fea0003c00000 */
.L_x_39:
        /* <DEDUP_REMOVED lines=23> */
.L_x_41:
[----:B------:R-:W-:Y:S05]  /*12a0*/  BSYNC.RECONVERGENT B0 ;  /* 0x0000000000007941 */ /* 0x000fea0003800200 */
.L_x_40:
[----:B------:R-:W-:Y:S02]  /*12b0*/  IADD3 R23, P0, PT, R5, UR18, RZ ;  /* 0x0000001205177c10 */ /* 0x000fe4000ff1e0ff */
[----:B------:R-:W-:Y:S02]  /*12c0*/  PRMT R0, R0, 0x8880, RZ ;  /* 0x0000888000007816 */ /* 0x000fe400000000ff */
[----:B------:R-:W-:Y:S02]  /*12d0*/  IADD3.X R24, PT, PT, R4, UR19, RZ, P0, !PT ;  /* 0x0000001304187c10 */ /* 0x000fe400087fe4ff */
        /* <DEDUP_REMOVED lines=16> */
.L_x_43:
[----:B------:R-:W-:Y:S05]  /*13e0*/  BSYNC.RECONVERGENT B0 ;  /* 0x0000000000007941 */ /* 0x000fea0003800200 */
.L_x_42:
[----:B------:R-:W-:-:S04]  /*13f0*/  PRMT R0, R0, 0x8880, RZ ;  /* 0x0000888000007816 */ /* 0x000fc800000000ff */
[----:B------:R-:W-:-:S04]  /*1400*/  IADD3 R16, P0, PT, R0, R23, RZ ;  /* 0x0000001700107210 */ /* 0x000fc80007f1e0ff */
[----:B------:R-:W-:-:S05]  /*1410*/  LEA.HI.X.SX32 R17, R0, R24, 0x1, P0 ;  /* 0x0000001800117211 */ /* 0x000fca00000f0eff */
[----:B------:R0:W2:Y:S01]  /*1420*/  LDG.E.U8 R16, desc[UR12][R16.64] ;  /* 0x0000000c10107981 */ /* 0x0000a2000c1e1100 */
[----:B------:R-:W-:Y:S01]  /*1430*/  IMAD.MOV.U32 R19, RZ, RZ, R14 ;  /* 0x000000ffff137224 */ /* 0x000fe200078e000e */
[----:B------:R-:W-:Y:S01]  /*1440*/  UIADD3 UR4, UP0, UPT, URZ, UR4, URZ ;  /* 0x00000004ff047290 */ /* 0x000fe2000ff1e0ff */
[----:B------:R-:W-:Y:S02]  /*1450*/  IMAD.MOV.U32 R21, RZ, RZ, 0x1 ;  /* 0x00000001ff157424 */ /* 0x000fe400078e00ff */
[----:B------:R-:W-:Y:S01]  /*1460*/  IMAD.MOV.U32 R0, RZ, RZ, R15 ;  /* 0x000000ffff007224 */ /* 0x000fe200078e000f */
[----:B------:R-:W-:Y:S01]  /*1470*/  IADD3 R14, P1, PT, R6, R19, RZ ;  /* 0x00000013060e7210 */ /* 0x000fe20007f3e0ff */
[----:B------:R-:W-:Y:S01]  /*1480*/  UIADD3.X UR11, UPT, UPT, UR11, 0x2000000, URZ, UP0, !UPT ;  /* 0x020000000b0b7890 */ /* 0x000fe200087fe4ff */
[----:B0-----:R-:W-:-:S03]  /*1490*/  LOP3.LUT R17, R19, 0xfffffffe, RZ, 0xc0, !PT ;  /* 0xfffffffe13117812 */ /* 0x001fc600078ec0ff */
[----:B------:R-:W-:Y:S01]  /*14a0*/  IMAD.X R15, R3, 0x1, R0, P1 ;  /* 0x00000001030f7824 */ /* 0x000fe200008e0600 */
[----:B--2--5:R-:W-:Y:S02]  /*14b0*/  IADD3 R22, PT, PT, R16, R22, R25 ;  /* 0x0000001610167210 */ /* 0x024fe40007ffe019 */
[----:B------:R-:W-:Y:S02]  /*14c0*/  IADD3 R16, P1, PT, -R17, UR5, RZ ;  /* 0x0000000511107c10 */ /* 0x000fe4000ff3e1ff */
[----:B------:R-:W-:-:S04]  /*14d0*/  PRMT R2, R22, 0x8880, RZ ;  /* 0x0000888016027816 */ /* 0x000fc800000000ff */
[----:B------:R-:W-:Y:S01]  /*14e0*/  ISETP.GT.AND P0, PT, R2, -0x1, PT ;  /* 0xffffffff0200780c */ /* 0x000fe20003f04270 */
[----:B------:R-:W-:-:S03]  /*14f0*/  IMAD.SHL.U32 R2, R19, 0x2, RZ ;  /* 0x0000000213027824 */ /* 0x000fc600078e00ff */
[----:B------:R-:W-:Y:S02]  /*1500*/  SEL R21, R21, 0xffff, P0 ;  /* 0x0000ffff15157807 */ /* 0x000fe40000000000 */
[----:B------:R-:W-:Y:S02]  /*1510*/  ISETP.NE.U32.AND P0, PT, R16, RZ, PT ;  /* 0x000000ff1000720c */ /* 0x000fe40003f05070 */
[----:B------:R-:W-:Y:S01]  /*1520*/  IADD3.X R16, PT, PT, ~R0, UR6, RZ, P1, !PT ;  /* 0x0000000600107c10 */ /* 0x000fe20008ffe5ff */
[----:B------:R0:W-:Y:S01]  /*1530*/  STG.E.U8 desc[UR12][R14.64], R21 ;  /* 0x000000150e007986 */ /* 0x0001e2000c10110c */
[-C--:B------:R-:W-:Y:S02]  /*1540*/  IADD3 R5, P2, PT, R5, R2.reuse, RZ ;  /* 0x0000000205057210 */ /* 0x080fe40007f5e0ff */
[----:B------:R-:W-:Y:S02]  /*1550*/  ISETP.NE.AND.EX P0, PT, R16, RZ, PT, P0 ;  /* 0x000000ff1000720c */ /* 0x000fe40003f05300 */
[----:B------:R-:W-:-:S02]  /*1560*/  IADD3 R6, P1, PT, R6, R2, RZ ;  /* 0x0000000206067210 */ /* 0x000fc40007f3e0ff */
[----:B------:R-:W-:-:S05]  /*1570*/  SHF.L.U64.HI R2, R19, 0x1, R0 ;  /* 0x0000000113027819 */ /* 0x000fca0000010200 */
[--C-:B------:R-:W-:Y:S02]  /*1580*/  IMAD.X R4, R4, 0x1, R2.reuse, P2 ;  /* 0x0000000104047824 */ /* 0x100fe400010e0602 */
[----:B------:R-:W-:Y:S02]  /*1590*/  IMAD.X R3, R3, 0x1, R2, P1 ;  /* 0x0000000103037824 */ /* 0x000fe400008e0602 */
[----:B0-----:R-:W-:Y:S05]  /*15a0*/  @P0 BRA `(.L_x_44) ;  /* 0xffffffec00a80947 */ /* 0x001fea000383ffff */
[----:B------:R-:W-:Y:S01]  /*15b0*/  IMAD.MOV.U32 R6, RZ, RZ, R17 ;  /* 0x000000ffff067224 */ /* 0x000fe200078e0011 */
[----:B------:R-:W0:Y:S06]  /*15c0*/  LDCU UR4, c[0x0][0x394] ;  /* 0x00007280ff0477ac */ /* 0x000e2c0008000800 */
.L_x_27:
[----:B------:R-:W-:-:S04]  /*15d0*/  LOP3.LUT R2, R19, 0x1, RZ, 0xc0, !PT ;  /* 0x0000000113027812 */ /* 0x000fc800078ec0ff */
[----:B------:R-:W-:-:S04]  /*15e0*/  ISETP.NE.U32.AND P0, PT, R2, 0x1, PT ;  /* 0x000000010200780c */ /* 0x000fc80003f05070 */
[----:B------:R-:W-:-:S13]  /*15f0*/  ISETP.NE.U32.AND.EX P0, PT, RZ, RZ, PT, P0 ;  /* 0x000000ffff00720c */ /* 0x000fda0003f05100 */
[----:B01----:R-:W-:Y:S05]  /*1600*/  @P0 EXIT ;  /* 0x000000000000094d */ /* 0x003fea0003800000 */
[----:B------:R-:W0:Y:S01]  /*1610*/  LDCU.64 UR6, c[0x0][0x380] ;  /* 0x00007000ff0677ac */ /* 0x000e220008000a00 */
[----:B------:R-:W-:Y:S02]  /*1620*/  IMAD R5, R19, UR4, RZ ;  /* 0x0000000413057c24 */ /* 0x000fe4000f8e02ff */
[----:B------:R-:W-:Y:S02]  /*1630*/  IMAD.MOV.U32 R2, RZ, RZ, R18 ;  /* 0x000000ffff027224 */ /* 0x000fe400078e0012 */
[----:B------:R-:W-:Y:S02]  /*1640*/  IMAD.MOV.U32 R3, RZ, RZ, RZ ;  /* 0x000000ffff037224 */ /* 0x000fe400078e00ff */
[C---:B------:R-:W-:Y:S02]  /*1650*/  IMAD R5, R6.reuse, R0, R5 ;  /* 0x0000000006057224 */ /* 0x040fe400078e0205 */
[----:B------:R-:W-:-:S04]  /*1660*/  IMAD.WIDE.U32 R14, R6, R19, R2 ;  /* 0x00000013060e7225 */ /* 0x000fc800078e0002 */
[----:B------:R-:W-:Y:S01]  /*1670*/  IMAD.IADD R5, R15, 0x1, R5 ;  /* 0x000000010f057824 */ /* 0x000fe200078e0205 */
[----:B0-----:R-:W-:-:S04]  /*1680*/  IADD3 R2, P0, PT, R14, UR6, RZ ;  /* 0x000000060e027c10 */ /* 0x001fc8000ff1e0ff */
[----:B------:R-:W-:-:S05]  /*1690*/  IADD3.X R3, PT, PT, R5, UR7, RZ, P0, !PT ;  /* 0x0000000705037c10 */ /* 0x000fca00087fe4ff */
[----:B------:R0:W5:Y:S01]  /*16a0*/  LDG.E.U8 R4, desc[UR12][R2.64] ;  /* 0x0000000c02047981 */ /* 0x000162000c1e1100 */
[----:B------:R-:W-:Y:S02]  /*16b0*/  LOP3.LUT P0, RZ, R6, 0xff, RZ, 0xc0, !PT ;  /* 0x000000ff06ff7812 */ /* 0x000fe4000780c0ff */
[----:B------:R-:W-:-:S11]  /*16c0*/  PRMT R7, R10, 0x7610, R7 ;  /* 0x000076100a077816 */ /* 0x000fd60000000007 */
[----:B0-----:R-:W-:Y:S05]  /*16d0*/  @!P0 BRA `(.L_x_45) ;  /* 0x0000000000788947 */ /* 0x001fea0003800000 */
[----:B------:R-:W-:-:S05]  /*16e0*/  VIADD R2, R6, 0xffffffff ;  /* 0xffffffff06027836 */ /* 0x000fca0000000000 */
[----:B------:R-:W-:-:S04]  /*16f0*/  PRMT R7, R2, 0x8880, RZ ;  /* 0x0000888002077816 */ /* 0x000fc800000000ff */
[----:B------:R-:W-:-:S04]  /*1700*/  SHF.R.S32.HI R3, RZ, 0x1f, R7 ;  /* 0x0000001fff037819 */ /* 0x000fc80000011407 */
[----:B------:R-:W-:-:S04]  /*1710*/  LOP3.LUT R0, R3, R0, RZ, 0xfc, !PT ;  /* 0x0000000003007212 */ /* 0x000fc800078efcff */
        /* <DEDUP_REMOVED lines=21> */
.L_x_46:
[----:B------:R-:W-:Y:S01]  /*1870*/  IMAD.MOV.U32 R2, RZ, RZ, R7 ;  /* 0x000000ffff027224 */ /* 0x000fe200078e0007 */
[----:B------:R-:W-:Y:S01]  /*1880*/  MOV R19, 0x18b0 ;  /* 0x000018b000137802 */ /* 0x000fe20000000f00 */
[----:B------:R-:W-:-:S07]  /*1890*/  IMAD.MOV.U32 R0, RZ, RZ, R3 ;  /* 0x000000ffff007224 */ /* 0x000fce00078e0003 */
[----:B-----5:R-:W-:Y:S05]  /*18a0*/  CALL.REL.NOINC `($__internal_2_$__cuda_sm20_rem_u64) ;  /* 0x0000000800507944 */ /* 0x020fea0003c00000 */
[----:B------:R-:W-:-:S07]  /*18b0*/  PRMT R7, R0, 0x7610, R7 ;  /* 0x0000761000077816 */ /* 0x000fce0000000007 */
.L_x_45:
[----:B------:R-:W0:Y:S01]  /*18c0*/  LDCU.64 UR6, c[0x0][0x390] ;  /* 0x00007200ff0677ac */ /* 0x000e220008000a00 */
[----:B------:R-:W-:Y:S01]  /*18d0*/  PRMT R7, R7, 0x8880, RZ ;  /* 0x0000888007077816 */ /* 0x000fe200000000ff */
[----:B------:R-:W-:Y:S01]  /*18e0*/  IMAD.MOV.U32 R19, RZ, RZ, RZ ;  /* 0x000000ffff137224 */ /* 0x000fe200078e00ff */
[----:B------:R-:W1:Y:S02]  /*18f0*/  LDCU.64 UR10, c[0x0][0x380] ;  /* 0x00007000ff0a77ac */ /* 0x000e640008000a00 */
[----:B------:R-:W-:Y:S01]  /*1900*/  SHF.R.S32.HI R0, RZ, 0x1f, R7 ;  /* 0x0000001fff007819 */ /* 0x000fe20000011407 */
[----:B0-----:R-:W-:-:S04]  /*1910*/  IMAD.WIDE.U32 R2, R7, UR6, R18 ;  /* 0x0000000607027c25 */ /* 0x001fc8000f8e0012 */
[----:B------:R-:W-:Y:S01]  /*1920*/  IMAD R0, R0, UR6, RZ ;  /* 0x0000000600007c24 */ /* 0x000fe2000f8e02ff */
[----:B-1----:R-:W-:-:S03]  /*1930*/  IADD3 R2, P0, PT, R2, UR10, RZ ;  /* 0x0000000a02027c10 */ /* 0x002fc6000ff1e0ff */
[----:B------:R-:W-:-:S05]  /*1940*/  IMAD R7, R7, UR7, R0 ;  /* 0x0000000707077c24 */ /* 0x000fca000f8e0200 */
[----:B------:R-:W-:-:S06]  /*1950*/  IADD3.X R3, PT, PT, R3, UR11, R7, P0, !PT ;  /* 0x0000000b03037c10 */ /* 0x000fcc00087fe407 */
[----:B------:R0:W5:Y:S01]  /*1960*/  LDG.E.U8 R3, desc[UR12][R2.64] ;  /* 0x0000000c02037981 */ /* 0x000162000c1e1100 */
[----:B------:R-:W-:-:S05]  /*1970*/  VIADD R7, R6, 0x1 ;  /* 0x0000000106077836 */ /* 0x000fca0000000000 */
[----:B------:R-:W-:-:S04]  /*1980*/  LOP3.LUT R0, R7, 0xff, RZ, 0xc0, !PT ;  /* 0x000000ff07007812 */ /* 0x000fc800078ec0ff */
[----:B------:R-:W-:Y:S02]  /*1990*/  ISETP.NE.AND P0, PT, R0, 0xff, PT ;  /* 0x000000ff0000780c */ /* 0x000fe40003f05270 */
[----:B------:R-:W-:-:S11]  /*19a0*/  PRMT R0, R10, 0x7610, R0 ;  /* 0x000076100a007816 */ /* 0x000fd60000000000 */
[----:B0-----:R-:W-:Y:S05]  /*19b0*/  @!P0 BRA `(.L_x_47) ;  /* 0x0000000000688947 */ /* 0x001fea0003800000 */
[----:B------:R-:W-:-:S04]  /*19c0*/  LOP3.LUT R0, R7, 0xffff, RZ, 0xc0, !PT ;  /* 0x0000ffff07007812 */ /* 0x000fc800078ec0ff */
[----:B------:R-:W-:-:S04]  /*19d0*/  PRMT R2, R0, 0x8880, RZ ;  /* 0x0000888000027816 */ /* 0x000fc800000000ff */
[----:B------:R-:W-:-:S04]  /*19e0*/  SHF.R.S32.HI R0, RZ, 0x1f, R2 ;  /* 0x0000001fff007819 */ /* 0x000fc80000011402 */
[----:B------:R-:W-:-:S04]  /*19f0*/  LOP3.LUT R7, R0, UR7, RZ, 0xfc, !PT ;  /* 0x0000000700077c12 */ /* 0x000fc8000f8efcff */
[----:B------:R-:W-:-:S13]  /*1a00*/  ISETP.NE.U32.AND P0, PT, R7, RZ, PT ;  /* 0x000000ff0700720c */ /* 0x000fda0003f05070 */
[----:B------:R-:W-:Y:S05]  /*1a10*/  @P0 BRA `(.L_x_48) ;  /* 0x0000000000480947 */ /* 0x000fea0003800000 */
[----:B------:R-:W0:Y:S01]  /*1a20*/  I2F.U32.RP R7, UR6 ;  /* 0x0000000600077d06 */ /* 0x000e220008209000 */
[----:B------:R-:W-:-:S07]  /*1a30*/  ISETP.NE.U32.AND P1, PT, RZ, UR6, PT ;  /* 0x00000006ff007c0c */ /* 0x000fce000bf25070 */
[----:B0-----:R-:W0:Y:S02]  /*1a40*/  MUFU.RCP R7, R7 ;  /* 0x0000000700077308 */ /* 0x001e240000001000 */
[----:B0-----:R-:W-:-:S06]  /*1a50*/  VIADD R16, R7, 0xffffffe ;  /* 0x0ffffffe07107836 */ /* 0x001fcc0000000000 */
[----:B------:R0:W1:Y:S02]  /*1a60*/  F2I.FTZ.U32.TRUNC.NTZ R17, R16 ;  /* 0x0000001000117305 */ /* 0x000064000021f000 */
[----:B0-----:R-:W-:Y:S02]  /*1a70*/  IMAD.MOV.U32 R16, RZ, RZ, RZ ;  /* 0x000000ffff107224 */ /* 0x001fe400078e00ff */
[----:B-1----:R-:W-:-:S04]  /*1a80*/  IMAD.MOV R19, RZ, RZ, -R17 ;  /* 0x000000ffff137224 */ /* 0x002fc800078e0a11 */
[----:B------:R-:W-:-:S04]  /*1a90*/  IMAD R19, R19, UR6, RZ ;  /* 0x0000000613137c24 */ /* 0x000fc8000f8e02ff */
[----:B------:R-:W-:-:S06]  /*1aa0*/  IMAD.HI.U32 R19, R17, R19, R16 ;  /* 0x0000001311137227 */ /* 0x000fcc00078e0010 */
[----:B------:R-:W-:-:S04]  /*1ab0*/  IMAD.HI.U32 R0, R19, R2, RZ ;  /* 0x0000000213007227 */ /* 0x000fc800078e00ff */
[----:B------:R-:W-:-:S04]  /*1ac0*/  IMAD.MOV R0, RZ, RZ, -R0 ;  /* 0x000000ffff007224 */ /* 0x000fc800078e0a00 */
[----:B------:R-:W-:-:S05]  /*1ad0*/  IMAD R0, R0, UR6, R2 ;  /* 0x0000000600007c24 */ /* 0x000fca000f8e0202 */
[----:B------:R-:W-:-:S13]  /*1ae0*/  ISETP.GE.U32.AND P0, PT, R0, UR6, PT ;  /* 0x0000000600007c0c */ /* 0x000fda000bf06070 */
[----:B------:R-:W-:-:S05]  /*1af0*/  @P0 VIADD R0, R0, -UR6 ;  /* 0x8000000600000c36 */ /* 0x000fca0008000000 */
[----:B------:R-:W-:-:S13]  /*1b00*/  ISETP.GE.U32.AND P0, PT, R0, UR6, PT ;  /* 0x0000000600007c0c */ /* 0x000fda000bf06070 */
[----:B------:R-:W-:Y:S01]  /*1b10*/  @P0 VIADD R0, R0, -UR6 ;  /* 0x8000000600000c36 */ /* 0x000fe20008000000 */
[----:B------:R-:W-:Y:S01]  /*1b20*/  @!P1 LOP3.LUT R0, RZ, UR6, RZ, 0x33, !PT ;  /* 0x00000006ff009c12 */ /* 0x000fe2000f8e33ff */
[----:B------:R-:W-:Y:S06]  /*1b30*/  BRA `(.L_x_47) ;  /* 0x0000000000087947 */ /* 0x000fec0003800000 */
.L_x_48:
[----:B------:R-:W-:-:S07]  /*1b40*/  MOV R19, 0x1b60 ;  /* 0x00001b6000137802 */ /* 0x000fce0000000f00 */
[----:B-----5:R-:W-:Y:S05]  /*1b50*/  CALL.REL.NOINC `($__internal_2_$__cuda_sm20_rem_u64) ;  /* 0x0000000400a47944 */ /* 0x020fea0003c00000 */
.L_x_47:
        /* <DEDUP_REMOVED lines=35> */
[----:B------:R-:W-:-:S04]  /*1d90*/  @!P1 LOP3.LUT R7, RZ, UR6, RZ, 0x33, !PT ;  /* 0x00000006ff079c12 */ /* 0x000fc8000f8e33ff */
[----:B------:R-:W-:Y:S01]  /*1da0*/  PRMT R0, R7, 0x7610, R0 ;  /* 0x0000761007007816 */ /* 0x000fe20000000000 */
[----:B------:R-:W-:Y:S06]  /*1db0*/  BRA `(.L_x_50) ;  /* 0x0000000000107947 */ /* 0x000fec0003800000 */
.L_x_51:
[----:B------:R-:W-:Y:S01]  /*1dc0*/  IMAD.MOV.U32 R2, RZ, RZ, R12 ;  /* 0x000000ffff027224 */ /* 0x000fe200078e000c */
[----:B------:R-:W-:Y:S01]  /*1dd0*/  MOV R19, 0x1e00 ;  /* 0x00001e0000137802 */ /* 0x000fe20000000f00 */
[----:B------:R-:W-:-:S07]  /*1de0*/  IMAD.MOV.U32 R0, RZ, RZ, R9 ;  /* 0x000000ffff007224 */ /* 0x000fce00078e0009 */
[----:B------:R-:W-:Y:S05]  /*1df0*/  CALL.REL.NOINC `($__internal_2_$__cuda_sm20_rem_u64) ;  /* 0x0000000000fc7944 */ /* 0x000fea0003c00000 */
.L_x_50:
[----:B------:R-:W-:Y:S05]  /*1e00*/  BSYNC.RECONVERGENT B0 ;  /* 0x0000000000007941 */ /* 0x000fea0003800200 */
.L_x_49:
[----:B------:R-:W0:Y:S01]  /*1e10*/  LDC.64 R16, c[0x0][0x390] ;  /* 0x0000e400ff107b82 */ /* 0x000e220000000a00 */
[----:B------:R-:W-:Y:S01]  /*1e20*/  PRMT R0, R0, 0x8880, RZ ;  /* 0x0000888000007816 */ /* 0x000fe200000000ff */
[----:B------:R-:W1:Y:S04]  /*1e30*/  LDCU.64 UR6, c[0x0][0x380] ;  /* 0x00007000ff0677ac */ /* 0x000e680008000a00 */
[----:B------:R-:W-:-:S05]  /*1e40*/  IMAD.MOV.U32 R18, RZ, RZ, R0 ;  /* 0x000000ffff127224 */ /* 0x000fca00078e0000 */
[--C-:B------:R-:W-:Y:S01]  /*1e50*/  SHF.R.S32.HI R19, RZ, 0x1f, R18.reuse ;  /* 0x0000001fff137819 */ /* 0x100fe20000011412 */
[----:B0-----:R-:W-:Y:S02]  /*1e60*/  IMAD R0, R16, UR4, RZ ;  /* 0x0000000410007c24 */ /* 0x001fe4000f8e02ff */
[----:B------:R-:W-:-:S04]  /*1e70*/  IMAD.WIDE.U32 R18, R6, R16, R18 ;  /* 0x0000001006127225 */ /* 0x000fc800078e0012 */
[----:B------:R-:W-:Y:S01]  /*1e80*/  IMAD R7, R6, R17, R0 ;  /* 0x0000001106077224 */ /* 0x000fe200078e0200 */
[----:B-1----:R-:W-:-:S04]  /*1e90*/  IADD3 R18, P0, PT, R18, UR6, RZ ;  /* 0x0000000612127c10 */ /* 0x002fc8000ff1e0ff */
[----:B------:R-:W-:-:S05]  /*1ea0*/  IADD3.X R19, PT, PT, R7, UR7, R19, P0, !PT ;  /* 0x0000000707137c10 */ /* 0x000fca00087fe413 */
[----:B------:R0:W5:Y:S01]  /*1eb0*/  LDG.E.U8 R4, desc[UR12][R18.64] ;  /* 0x0000000c12047981 */ /* 0x000162000c1e1100 */
[----:B------:R-:W-:Y:S01]  /*1ec0*/  LOP3.LUT R13, R13, 0xff, RZ, 0xc0, !PT ;  /* 0x000000ff0d0d7812 */ /* 0x000fe200078ec0ff */
[----:B------:R-:W-:Y:S03]  /*1ed0*/  BSSY.RECONVERGENT B0, `(.L_x_52) ;  /* 0x000001e000007945 */ /* 0x000fe60003800200 */
[----:B------:R-:W-:-:S13]  /*1ee0*/  ISETP.NE.AND P0, PT, R13, 0xff, PT ;  /* 0x000000ff0d00780c */ /* 0x000fda0003f05270 */
[----:B0-----:R-:W-:Y:S05]  /*1ef0*/  @!P0 BRA `(.L_x_53) ;  /* 0x00000000006c8947 */ /* 0x001fea0003800000 */
        /* <DEDUP_REMOVED lines=22> */
.L_x_54:
[----:B------:R-:W-:Y:S01]  /*2060*/  IMAD.MOV.U32 R2, RZ, RZ, R11 ;  /* 0x000000ffff027224 */ /* 0x000fe200078e000b */
[----:B------:R-:W-:Y:S01]  /*2070*/  MOV R19, 0x20a0 ;  /* 0x000020a000137802 */ /* 0x000fe20000000f00 */
[----:B------:R-:W-:-:S07]  /*2080*/  IMAD.MOV.U32 R0, RZ, RZ, R8 ;  /* 0x000000ffff007224 */ /* 0x000fce00078e0008 */
[----:B-----5:R-:W-:Y:S05]  /*2090*/  CALL.REL.NOINC `($__internal_2_$__cuda_sm20_rem_u64) ;  /* 0x0000000000547944 */ /* 0x020fea0003c00000 */
[----:B------:R-:W-:-:S07]  /*20a0*/  PRMT R10, R0, 0x7610, R10 ;  /* 0x00007610000a7816 */ /* 0x000fce000000000a */
.L_x_53:
[----:B------:R-:W-:Y:S05]  /*20b0*/  BSYNC.RECONVERGENT B0 ;  /* 0x0000000000007941 */ /* 0x000fea0003800200 */
.L_x_52:
[----:B------:R-:W0:Y:S01]  /*20c0*/  LDC.64 R12, c[0x0][0x390] ;  /* 0x0000e400ff0c7b82 */ /* 0x000e220000000a00 */
[----:B------:R-:W1:Y:S01]  /*20d0*/  LDCU.128 UR16, c[0x0][0x380] ;  /* 0x00007000ff1077ac */ /* 0x000e620008000c00 */
[----:B------:R-:W-:-:S04]  /*20e0*/  PRMT R8, R10, 0x8880, RZ ;  /* 0x000088800a087816 */ /* 0x000fc800000000ff */
[--C-:B------:R-:W-:Y:S01]  /*20f0*/  SHF.R.S32.HI R9, RZ, 0x1f, R8.reuse ;  /* 0x0000001fff097819 */ /* 0x100fe20000011408 */
[----:B0-----:R-:W-:Y:S02]  /*2100*/  IMAD R0, R12, UR4, RZ ;  /* 0x000000040c007c24 */ /* 0x001fe4000f8e02ff */
[----:B------:R-:W-:-:S04]  /*2110*/  IMAD.WIDE.U32 R8, R6, R12, R8 ;  /* 0x0000000c06087225 */ /* 0x000fc800078e0008 */
[----:B------:R-:W-:Y:S01]  /*2120*/  IMAD R13, R6, R13, R0 ;  /* 0x0000000d060d7224 */ /* 0x000fe200078e0200 */
[----:B-1----:R-:W-:-:S04]  /*2130*/  IADD3 R6, P0, PT, R8, UR16, RZ ;  /* 0x0000001008067c10 */ /* 0x002fc8000ff1e0ff */
[----:B------:R-:W-:-:S05]  /*2140*/  IADD3.X R7, PT, PT, R13, UR17, R9, P0, !PT ;  /* 0x000000110d077c10 */ /* 0x000fca00087fe409 */
[----:B------:R-:W2:Y:S01]  /*2150*/  LDG.E.U8 R6, desc[UR12][R6.64] ;  /* 0x0000000c06067981 */ /* 0x000ea2000c1e1100 */
[----:B------:R-:W-:-:S04]  /*2160*/  IADD3 R14, P1, PT, R14, UR18, RZ ;  /* 0x000000120e0e7c10 */ /* 0x000fc8000ff3e0ff */
[----:B------:R-:W-:Y:S02]  /*2170*/  IADD3.X R15, PT, PT, R5, UR19, RZ, P1, !PT ;  /* 0x00000013050f7c10 */ /* 0x000fe40008ffe4ff */
[----:B--2--5:R-:W-:-:S04]  /*2180*/  IADD3 R3, PT, PT, R6, R3, R4 ;  /* 0x0000000306037210 */ /* 0x024fc80007ffe004 */
[----:B------:R-:W-:Y:S01]  /*2190*/  PRMT R0, R3, 0x8880, RZ ;  /* 0x0000888003007816 */ /* 0x000fe200000000ff */
[----:B------:R-:W-:-:S03]  /*21a0*/  IMAD.MOV.U32 R3, RZ, RZ, 0x1 ;  /* 0x00000001ff037424 */ /* 0x000fc600078e00ff */
[----:B------:R-:W-:-:S04]  /*21b0*/  ISETP.GT.AND P0, PT, R0, -0x1, PT ;  /* 0xffffffff0000780c */ /* 0x000fc80003f04270 */
[----:B------:R-:W-:-:S05]  /*21c0*/  SEL R3, R3, 0xffff, P0 ;  /* 0x0000ffff03037807 */ /* 0x000fca0000000000 */
[----:B------:R-:W-:Y:S01]  /*21d0*/  STG.E.U8 desc[UR12][R14.64], R3 ;  /* 0x000000030e007986 */ /* 0x000fe2000c10110c */
[----:B------:R-:W-:Y:S05]  /*21e0*/  EXIT ;  /* 0x000000000000794d */ /* 0x000fea0003800000 */
        .weak           $__internal_2_$__cuda_sm20_rem_u64
        .type           $__internal_2_$__cuda_sm20_rem_u64,@function
        .size           $__internal_2_$__cuda_sm20_rem_u64,(.L_x_58 - $__internal_2_$__cuda_sm20_rem_u64)
$__internal_2_$__cuda_sm20_rem_u64:
        /* <DEDUP_REMOVED lines=12> */
[----:B------:R-:W-:-:S04]  /*22b0*/  IMAD.HI.U32 R20, P1, R21, R17, R28 ;  /* 0x0000001115147227 */ /* 0x000fc8000782001c */
[CC--:B------:R-:W-:Y:S02]  /*22c0*/  IMAD R17, R21.reuse, R16.reuse, RZ ;  /* 0x0000001015117224 */ /* 0x0c0fe400078e02ff */
[----:B------:R-:W-:-:S03]  /*22d0*/  IMAD.HI.U32 R16, R21, R16, RZ ;  /* 0x0000001015107227 */ /* 0x000fc600078e00ff */
[----:B------:R-:W-:Y:S01]  /*22e0*/  IADD3 R17, P2, PT, R17, R20, RZ ;  /* 0x0000001411117210 */ /* 0x000fe20007f5e0ff */
[----:B------:R-:W-:-:S04]  /*22f0*/  IMAD.X R20, R16, 0x1, R21, P0 ;  /* 0x0000000110147824 */ /* 0x000fc800000e0615 */
[----:B------:R-:W-:Y:S01]  /*2300*/  IMAD.WIDE.U32 R28, R17, UR8, RZ ;  /* 0x00000008111c7c25 */ /* 0x000fe2000f8e00ff */
[----:B------:R-:W-:-:S03]  /*2310*/  IADD3.X R20, PT, PT, RZ, RZ, R20, P2, P1 ;  /* 0x000000ffff147210 */ /* 0x000fc600017e2414 */
[----:B------:R-:W-:Y:S01]  /*2320*/  IMAD R16, R17, UR9, R29 ;  /* 0x0000000911107c24 */ /* 0x000fe2000f8e021d */
[----:B------:R-:W-:Y:S01]  /*2330*/  IADD3 R21, P0, PT, RZ, -R28, RZ ;  /* 0x8000001cff157210 */ /* 0x000fe20007f1e0ff */
[----:B------:R-:W-:Y:S02]  /*2340*/  IMAD.MOV.U32 R29, RZ, RZ, RZ ;  /* 0x000000ffff1d7224 */ /* 0x000fe400078e00ff */
[----:B------:R-:W-:-:S04]  /*2350*/  IMAD R16, R20, UR8, R16 ;  /* 0x0000000814107c24 */ /* 0x000fc8000f8e0210 */
[----:B------:R-:W-:Y:S02]  /*2360*/  IMAD.X R26, RZ, RZ, ~R16, P0 ;  /* 0x000000ffff1a7224 */ /* 0x000fe400000e0e10 */
[----:B------:R-:W-:-:S04]  /*2370*/  IMAD.HI.U32 R16, R17, R21, RZ ;  /* 0x0000001511107227 */ /* 0x000fc800078e00ff */
[----:B------:R-:W-:-:S04]  /*2380*/  IMAD.WIDE.U32 R16, P0, R17, R26, R16 ;  /* 0x0000001a11107225 */ /* 0x000fc80007800010 */
[----:B------:R-:W-:-:S04]  /*2390*/  IMAD.HI.U32 R21, P1, R20, R21, R16 ;  /* 0x0000001514157227 */ /* 0x000fc80007820010 */
[CC--:B------:R-:W-:Y:S02]  /*23a0*/  IMAD R16, R20.reuse, R26.reuse, RZ ;  /* 0x0000001a14107224 */ /* 0x0c0fe400078e02ff */
[----:B------:R-:W-:-:S03]  /*23b0*/  IMAD.HI.U32 R26, R20, R26, RZ ;  /* 0x0000001a141a7227 */ /* 0x000fc600078e00ff */
[----:B------:R-:W-:Y:S01]  /*23c0*/  IADD3 R16, P2, PT, R16, R21, RZ ;  /* 0x0000001510107210 */ /* 0x000fe20007f5e0ff */
[----:B------:R-:W-:-:S04]  /*23d0*/  IMAD.X R26, R26, 0x1, R20, P0 ;  /* 0x000000011a1a7824 */ /* 0x000fc800000e0614 */
[----:B------:R-:W-:Y:S01]  /*23e0*/  IMAD.HI.U32 R28, R16, R2, RZ ;  /* 0x00000002101c7227 */ /* 0x000fe200078e00ff */
[----:B------:R-:W-:-:S03]  /*23f0*/  IADD3.X R26, PT, PT, RZ, RZ, R26, P2, P1 ;  /* 0x000000ffff1a7210 */ /* 0x000fc600017e241a */
        /* <DEDUP_REMOVED lines=11> */
[----:B------:R-:W-:Y:S02]  /*24b0*/  IMAD R16, R17, UR8, R16 ;  /* 0x0000000811107c24 */ /* 0x000fe4000f8e0210 */
[----:B------:R-:W-:Y:S02]  /*24c0*/  IMAD.MOV.U32 R17, RZ, RZ, 0x0 ;  /* 0x00000000ff117424 */ /* 0x000fe400078e00ff */
        /* <DEDUP_REMOVED lines=9> */
[----:B------:R-:W-:Y:S02]  /*2560*/  ISETP.GE.U32.AND.EX P0, PT, R2, UR9, PT, P0 ;  /* 0x0000000902007c0c */ /* 0x000fe4000bf06100 */
[----:B------:R-:W-:Y:S02]  /*2570*/  ISETP.NE.AND.EX P1, PT, RZ, UR9, PT, P1 ;  /* 0x00000009ff007c0c */ /* 0x000fe4000bf25310 */
[----:B------:R-:W-:Y:S01]  /*2580*/  SEL R0, R0, R16, P0 ;  /* 0x0000001000007207 */ /* 0x000fe20000000000 */
[----:B------:R-:W-:-:S03]  /*2590*/  IMAD.MOV.U32 R16, RZ, RZ, R19 ;  /* 0x000000ffff107224 */ /* 0x000fc600078e0013 */
[----:B------:R-:W-:Y:S01]  /*25a0*/  SEL R0, R0, 0xffffffff, P1 ;  /* 0xffffffff00007807 */ /* 0x000fe20000800000 */
[----:B------:R-:W-:Y:S06]  /*25b0*/  RET.REL.NODEC R16 `(_Z20calculateNextLatticePaS_m) ;  /* 0xffffffd810907950 */ /* 0x000fec0003c3ffff */
.L_x_55:
        /* <DEDUP_REMOVED lines=12> */
.L_x_58:


//--------------------- .nv.shared.reserved.0     --------------------------
	.section	.nv.shared.reserved.0,"aw",@nobits
	.weak		__nv_reservedSMEM_offset_0_alias
	.size		__nv_reservedSMEM_offset_0_alias, 0, 64
	.other		__nv_reservedSMEM_offset_0_alias,@"STO_CUDA_RESERVED_SHARED STV_DEFAULT"
__nv_reservedSMEM_offset_0_alias:
	.zero		0
	.zero		64


//--------------------- .nv.constant0._Z21calculateNextLattice2PaS_mm --------------------------
	.section	.nv.constant0._Z21calculateNextLattice2PaS_mm,"a",@progbits
	.sectionflags	@""
	.align	4
.nv.constant0._Z21calculateNextLattice2PaS_mm:
	.zero		928


//--------------------- .nv.constant0._Z20calculateNextLatticePaS_m --------------------------
	.section	.nv.constant0._Z20calculateNextLatticePaS_m,"a",@progbits
	.sectionflags	@""
	.align	4
.nv.constant0._Z20calculateNextLatticePaS_m:
	.zero		920


//--------------------- SYMBOLS --------------------------

	.type		.nv.reservedSmem.offset0,@object
	.size		.nv.reservedSmem.offset0,0x4
